//
// Generated by NVIDIA NVVM Compiler
//
// Compiler Build ID: CL-36424714
// Cuda compilation tools, release 13.0, V13.0.88
// Based on NVVM 20.0.0
//

.version 9.0
.target sm_100
.address_size 64

	// .globl	matmul_qk

.visible .entry matmul_qk(
	.param .u64 .ptr .align 1 matmul_qk_param_0,
	.param .u64 .ptr .align 1 matmul_qk_param_1,
	.param .u64 .ptr .align 1 matmul_qk_param_2,
	.param .u32 matmul_qk_param_3,
	.param .u32 matmul_qk_param_4,
	.param .u32 matmul_qk_param_5,
	.param .u32 matmul_qk_param_6,
	.param .u32 matmul_qk_param_7
)
{
	.reg .pred 	%p<14>;
	.reg .b16 	%rs<61>;
	.reg .b32 	%r<66>;
	.reg .b32 	%f<116>;
	.reg .b64 	%rd<27>;

	ld.param.u64 	%rd4, [matmul_qk_param_0];
	ld.param.u64 	%rd5, [matmul_qk_param_1];
	ld.param.u64 	%rd6, [matmul_qk_param_2];
	ld.param.u32 	%r35, [matmul_qk_param_3];
	ld.param.u32 	%r36, [matmul_qk_param_4];
	ld.param.u32 	%r37, [matmul_qk_param_5];
	ld.param.u32 	%r39, [matmul_qk_param_6];
	ld.param.u32 	%r38, [matmul_qk_param_7];
	cvta.to.global.u64 	%rd1, %rd6;
	cvta.to.global.u64 	%rd2, %rd5;
	cvta.to.global.u64 	%rd3, %rd4;
	mov.u32 	%r40, %ctaid.x;
	mov.u32 	%r41, %ntid.x;
	mov.u32 	%r42, %tid.x;
	mad.lo.s32 	%r1, %r40, %r41, %r42;
	mov.u32 	%r43, %ctaid.y;
	mov.u32 	%r44, %ntid.y;
	mov.u32 	%r45, %tid.y;
	mad.lo.s32 	%r2, %r43, %r44, %r45;
	mov.u32 	%r3, %ctaid.z;
	div.s32 	%r4, %r37, %r39;
	setp.ge.s32 	%p1, %r2, %r35;
	setp.ge.s32 	%p2, %r1, %r36;
	or.pred  	%p3, %p1, %p2;
	@%p3 bra 	$L__BB0_16;
	add.s32 	%r46, %r38, %r2;
	setp.gt.s32 	%p4, %r1, %r46;
	@%p4 bra 	$L__BB0_17;
	setp.lt.s32 	%p5, %r4, 1;
	mov.f32 	%f115, 0f00000000;
	@%p5 bra 	$L__BB0_15;
	mul.lo.s32 	%r5, %r37, %r2;
	mul.lo.s32 	%r6, %r4, %r3;
	add.s32 	%r7, %r6, %r5;
	mul.lo.s32 	%r8, %r37, %r1;
	add.s32 	%r9, %r6, %r8;
	and.b32  	%r10, %r4, 15;
	setp.lt.u32 	%p6, %r4, 16;
	mov.f32 	%f115, 0f00000000;
	mov.b32 	%r60, 0;
	@%p6 bra 	$L__BB0_6;
	and.b32  	%r60, %r4, 2147483632;
	neg.s32 	%r59, %r60;
	mov.f32 	%f115, 0f00000000;
	mov.u32 	%r57, %r9;
	mov.u32 	%r58, %r7;
$L__BB0_5:
	.pragma "nounroll";
	mul.wide.s32 	%rd7, %r58, 2;
	add.s64 	%rd8, %rd2, %rd7;
	mul.wide.s32 	%rd9, %r57, 2;
	add.s64 	%rd10, %rd1, %rd9;
	ld.global.u16 	%rs1, [%rd8];
	// begin inline asm
	{  cvt.f32.f16 %f18, %rs1;}

	// end inline asm
	ld.global.u16 	%rs2, [%rd10];
	// begin inline asm
	{  cvt.f32.f16 %f19, %rs2;}

	// end inline asm
	fma.rn.f32 	%f50, %f18, %f19, %f115;
	ld.global.u16 	%rs3, [%rd8+2];
	// begin inline asm
	{  cvt.f32.f16 %f20, %rs3;}

	// end inline asm
	ld.global.u16 	%rs4, [%rd10+2];
	// begin inline asm
	{  cvt.f32.f16 %f21, %rs4;}

	// end inline asm
	fma.rn.f32 	%f51, %f20, %f21, %f50;
	ld.global.u16 	%rs5, [%rd8+4];
	// begin inline asm
	{  cvt.f32.f16 %f22, %rs5;}

	// end inline asm
	ld.global.u16 	%rs6, [%rd10+4];
	// begin inline asm
	{  cvt.f32.f16 %f23, %rs6;}

	// end inline asm
	fma.rn.f32 	%f52, %f22, %f23, %f51;
	ld.global.u16 	%rs7, [%rd8+6];
	// begin inline asm
	{  cvt.f32.f16 %f24, %rs7;}

	// end inline asm
	ld.global.u16 	%rs8, [%rd10+6];
	// begin inline asm
	{  cvt.f32.f16 %f25, %rs8;}

	// end inline asm
	fma.rn.f32 	%f53, %f24, %f25, %f52;
	ld.global.u16 	%rs9, [%rd8+8];
	// begin inline asm
	{  cvt.f32.f16 %f26, %rs9;}

	// end inline asm
	ld.global.u16 	%rs10, [%rd10+8];
	// begin inline asm
	{  cvt.f32.f16 %f27, %rs10;}

	// end inline asm
	fma.rn.f32 	%f54, %f26, %f27, %f53;
	ld.global.u16 	%rs11, [%rd8+10];
	// begin inline asm
	{  cvt.f32.f16 %f28, %rs11;}

	// end inline asm
	ld.global.u16 	%rs12, [%rd10+10];
	// begin inline asm
	{  cvt.f32.f16 %f29, %rs12;}

	// end inline asm
	fma.rn.f32 	%f55, %f28, %f29, %f54;
	ld.global.u16 	%rs13, [%rd8+12];
	// begin inline asm
	{  cvt.f32.f16 %f30, %rs13;}

	// end inline asm
	ld.global.u16 	%rs14, [%rd10+12];
	// begin inline asm
	{  cvt.f32.f16 %f31, %rs14;}

	// end inline asm
	fma.rn.f32 	%f56, %f30, %f31, %f55;
	ld.global.u16 	%rs15, [%rd8+14];
	// begin inline asm
	{  cvt.f32.f16 %f32, %rs15;}

	// end inline asm
	ld.global.u16 	%rs16, [%rd10+14];
	// begin inline asm
	{  cvt.f32.f16 %f33, %rs16;}

	// end inline asm
	fma.rn.f32 	%f57, %f32, %f33, %f56;
	ld.global.u16 	%rs17, [%rd8+16];
	// begin inline asm
	{  cvt.f32.f16 %f34, %rs17;}

	// end inline asm
	ld.global.u16 	%rs18, [%rd10+16];
	// begin inline asm
	{  cvt.f32.f16 %f35, %rs18;}

	// end inline asm
	fma.rn.f32 	%f58, %f34, %f35, %f57;
	ld.global.u16 	%rs19, [%rd8+18];
	// begin inline asm
	{  cvt.f32.f16 %f36, %rs19;}

	// end inline asm
	ld.global.u16 	%rs20, [%rd10+18];
	// begin inline asm
	{  cvt.f32.f16 %f37, %rs20;}

	// end inline asm
	fma.rn.f32 	%f59, %f36, %f37, %f58;
	ld.global.u16 	%rs21, [%rd8+20];
	// begin inline asm
	{  cvt.f32.f16 %f38, %rs21;}

	// end inline asm
	ld.global.u16 	%rs22, [%rd10+20];
	// begin inline asm
	{  cvt.f32.f16 %f39, %rs22;}

	// end inline asm
	fma.rn.f32 	%f60, %f38, %f39, %f59;
	ld.global.u16 	%rs23, [%rd8+22];
	// begin inline asm
	{  cvt.f32.f16 %f40, %rs23;}

	// end inline asm
	ld.global.u16 	%rs24, [%rd10+22];
	// begin inline asm
	{  cvt.f32.f16 %f41, %rs24;}

	// end inline asm
	fma.rn.f32 	%f61, %f40, %f41, %f60;
	ld.global.u16 	%rs25, [%rd8+24];
	// begin inline asm
	{  cvt.f32.f16 %f42, %rs25;}

	// end inline asm
	ld.global.u16 	%rs26, [%rd10+24];
	// begin inline asm
	{  cvt.f32.f16 %f43, %rs26;}

	// end inline asm
	fma.rn.f32 	%f62, %f42, %f43, %f61;
	ld.global.u16 	%rs27, [%rd8+26];
	// begin inline asm
	{  cvt.f32.f16 %f44, %rs27;}

	// end inline asm
	ld.global.u16 	%rs28, [%rd10+26];
	// begin inline asm
	{  cvt.f32.f16 %f45, %rs28;}

	// end inline asm
	fma.rn.f32 	%f63, %f44, %f45, %f62;
	ld.global.u16 	%rs29, [%rd8+28];
	// begin inline asm
	{  cvt.f32.f16 %f46, %rs29;}

	// end inline asm
	ld.global.u16 	%rs30, [%rd10+28];
	// begin inline asm
	{  cvt.f32.f16 %f47, %rs30;}

	// end inline asm
	fma.rn.f32 	%f64, %f46, %f47, %f63;
	ld.global.u16 	%rs31, [%rd8+30];
	// begin inline asm
	{  cvt.f32.f16 %f48, %rs31;}

	// end inline asm
	ld.global.u16 	%rs32, [%rd10+30];
	// begin inline asm
	{  cvt.f32.f16 %f49, %rs32;}

	// end inline asm
	fma.rn.f32 	%f115, %f48, %f49, %f64;
	add.s32 	%r59, %r59, 16;
	add.s32 	%r58, %r58, 16;
	add.s32 	%r57, %r57, 16;
	setp.ne.s32 	%p7, %r59, 0;
	@%p7 bra 	$L__BB0_5;
$L__BB0_6:
	setp.eq.s32 	%p8, %r10, 0;
	@%p8 bra 	$L__BB0_15;
	and.b32  	%r20, %r4, 7;
	setp.lt.u32 	%p9, %r10, 8;
	@%p9 bra 	$L__BB0_9;
	add.s32 	%r48, %r7, %r60;
	mul.wide.s32 	%rd11, %r48, 2;
	add.s64 	%rd12, %rd2, %rd11;
	ld.global.u16 	%rs33, [%rd12];
	// begin inline asm
	{  cvt.f32.f16 %f66, %rs33;}

	// end inline asm
	add.s32 	%r49, %r9, %r60;
	mul.wide.s32 	%rd13, %r49, 2;
	add.s64 	%rd14, %rd1, %rd13;
	ld.global.u16 	%rs34, [%rd14];
	// begin inline asm
	{  cvt.f32.f16 %f67, %rs34;}

	// end inline asm
	fma.rn.f32 	%f82, %f66, %f67, %f115;
	ld.global.u16 	%rs35, [%rd12+2];
	// begin inline asm
	{  cvt.f32.f16 %f68, %rs35;}

	// end inline asm
	ld.global.u16 	%rs36, [%rd14+2];
	// begin inline asm
	{  cvt.f32.f16 %f69, %rs36;}

	// end inline asm
	fma.rn.f32 	%f83, %f68, %f69, %f82;
	ld.global.u16 	%rs37, [%rd12+4];
	// begin inline asm
	{  cvt.f32.f16 %f70, %rs37;}

	// end inline asm
	ld.global.u16 	%rs38, [%rd14+4];
	// begin inline asm
	{  cvt.f32.f16 %f71, %rs38;}

	// end inline asm
	fma.rn.f32 	%f84, %f70, %f71, %f83;
	ld.global.u16 	%rs39, [%rd12+6];
	// begin inline asm
	{  cvt.f32.f16 %f72, %rs39;}

	// end inline asm
	ld.global.u16 	%rs40, [%rd14+6];
	// begin inline asm
	{  cvt.f32.f16 %f73, %rs40;}

	// end inline asm
	fma.rn.f32 	%f85, %f72, %f73, %f84;
	ld.global.u16 	%rs41, [%rd12+8];
	// begin inline asm
	{  cvt.f32.f16 %f74, %rs41;}

	// end inline asm
	ld.global.u16 	%rs42, [%rd14+8];
	// begin inline asm
	{  cvt.f32.f16 %f75, %rs42;}

	// end inline asm
	fma.rn.f32 	%f86, %f74, %f75, %f85;
	ld.global.u16 	%rs43, [%rd12+10];
	// begin inline asm
	{  cvt.f32.f16 %f76, %rs43;}

	// end inline asm
	ld.global.u16 	%rs44, [%rd14+10];
	// begin inline asm
	{  cvt.f32.f16 %f77, %rs44;}

	// end inline asm
	fma.rn.f32 	%f87, %f76, %f77, %f86;
	ld.global.u16 	%rs45, [%rd12+12];
	// begin inline asm
	{  cvt.f32.f16 %f78, %rs45;}

	// end inline asm
	ld.global.u16 	%rs46, [%rd14+12];
	// begin inline asm
	{  cvt.f32.f16 %f79, %rs46;}

	// end inline asm
	fma.rn.f32 	%f88, %f78, %f79, %f87;
	ld.global.u16 	%rs47, [%rd12+14];
	// begin inline asm
	{  cvt.f32.f16 %f80, %rs47;}

	// end inline asm
	ld.global.u16 	%rs48, [%rd14+14];
	// begin inline asm
	{  cvt.f32.f16 %f81, %rs48;}

	// end inline asm
	fma.rn.f32 	%f115, %f80, %f81, %f88;
	add.s32 	%r60, %r60, 8;
$L__BB0_9:
	setp.eq.s32 	%p10, %r20, 0;
	@%p10 bra 	$L__BB0_15;
	and.b32  	%r23, %r4, 3;
	setp.lt.u32 	%p11, %r20, 4;
	@%p11 bra 	$L__BB0_12;
	add.s32 	%r50, %r7, %r60;
	mul.wide.s32 	%rd15, %r50, 2;
	add.s64 	%rd16, %rd2, %rd15;
	ld.global.u16 	%rs49, [%rd16];
	// begin inline asm
	{  cvt.f32.f16 %f90, %rs49;}

	// end inline asm
	add.s32 	%r51, %r9, %r60;
	mul.wide.s32 	%rd17, %r51, 2;
	add.s64 	%rd18, %rd1, %rd17;
	ld.global.u16 	%rs50, [%rd18];
	// begin inline asm
	{  cvt.f32.f16 %f91, %rs50;}

	// end inline asm
	fma.rn.f32 	%f98, %f90, %f91, %f115;
	ld.global.u16 	%rs51, [%rd16+2];
	// begin inline asm
	{  cvt.f32.f16 %f92, %rs51;}

	// end inline asm
	ld.global.u16 	%rs52, [%rd18+2];
	// begin inline asm
	{  cvt.f32.f16 %f93, %rs52;}

	// end inline asm
	fma.rn.f32 	%f99, %f92, %f93, %f98;
	ld.global.u16 	%rs53, [%rd16+4];
	// begin inline asm
	{  cvt.f32.f16 %f94, %rs53;}

	// end inline asm
	ld.global.u16 	%rs54, [%rd18+4];
	// begin inline asm
	{  cvt.f32.f16 %f95, %rs54;}

	// end inline asm
	fma.rn.f32 	%f100, %f94, %f95, %f99;
	ld.global.u16 	%rs55, [%rd16+6];
	// begin inline asm
	{  cvt.f32.f16 %f96, %rs55;}

	// end inline asm
	ld.global.u16 	%rs56, [%rd18+6];
	// begin inline asm
	{  cvt.f32.f16 %f97, %rs56;}

	// end inline asm
	fma.rn.f32 	%f115, %f96, %f97, %f100;
	add.s32 	%r60, %r60, 4;
$L__BB0_12:
	setp.eq.s32 	%p12, %r23, 0;
	@%p12 bra 	$L__BB0_15;
	add.s32 	%r52, %r60, %r6;
	add.s32 	%r65, %r52, %r8;
	add.s32 	%r64, %r52, %r5;
	neg.s32 	%r63, %r23;
$L__BB0_14:
	.pragma "nounroll";
	mul.wide.s32 	%rd19, %r65, 2;
	add.s64 	%rd20, %rd1, %rd19;
	mul.wide.s32 	%rd21, %r64, 2;
	add.s64 	%rd22, %rd2, %rd21;
	ld.global.u16 	%rs57, [%rd22];
	// begin inline asm
	{  cvt.f32.f16 %f101, %rs57;}

	// end inline asm
	ld.global.u16 	%rs58, [%rd20];
	// begin inline asm
	{  cvt.f32.f16 %f102, %rs58;}

	// end inline asm
	fma.rn.f32 	%f115, %f101, %f102, %f115;
	add.s32 	%r65, %r65, 1;
	add.s32 	%r64, %r64, 1;
	add.s32 	%r63, %r63, 1;
	setp.ne.s32 	%p13, %r63, 0;
	@%p13 bra 	$L__BB0_14;
$L__BB0_15:
	cvt.rn.f32.s32 	%f104, %r4;
	sqrt.rn.f32 	%f105, %f104;
	div.rn.f32 	%f103, %f115, %f105;
	mad.lo.s32 	%r53, %r36, %r3, %r2;
	mad.lo.s32 	%r54, %r53, %r35, %r1;
	mul.wide.s32 	%rd23, %r54, 2;
	add.s64 	%rd24, %rd3, %rd23;
	// begin inline asm
	{  cvt.rn.f16.f32 %rs59, %f103;}

	// end inline asm
	st.global.u16 	[%rd24], %rs59;
$L__BB0_16:
	ret;
$L__BB0_17:
	mad.lo.s32 	%r55, %r36, %r3, %r2;
	mad.lo.s32 	%r56, %r55, %r35, %r1;
	mul.wide.s32 	%rd25, %r56, 2;
	add.s64 	%rd26, %rd3, %rd25;
	mov.f32 	%f106, 0fFF800000;
	// begin inline asm
	{  cvt.rn.f16.f32 %rs60, %f106;}

	// end inline asm
	st.global.u16 	[%rd26], %rs60;
	bra.uni 	$L__BB0_16;

}


// ===== COMPILED SASS (sm_100) =====

	.target	sm_100

	.elftype	@"ET_EXEC"


//--------------------- .note.nv.tkinfo           --------------------------
	.section	.note.nv.tkinfo,"",@"SHT_NOTE"
	.sectionflags	@"SHF_NOTE_NV_TKINFO"
	.tkinfo
        /*0018*/ 	.word	0x00000002
        /*0030*/ 	.string	""
        /*0030*/ 	.string	"ptxas"
        /*0030*/ 	.string	"Cuda compilation tools, release 13.0, V13.0.88"
        /*0030*/ 	.string	"Build cuda_13.0.r13.0/compiler.36424714_0"
        /*0030*/ 	.string	"-arch sm_100 -m 64 "



//--------------------- .note.nv.cuinfo           --------------------------
	.section	.note.nv.cuinfo,"",@"SHT_NOTE"
	.sectionflags	@"SHF_NOTE_NV_CUINFO"
        /*0018*/ 	.short	0x0002
        /*001a*/ 	.short	0x0064
        /*001c*/ 	.short	0x0082
	.zero		2


//--------------------- .nv.info                  --------------------------
	.section	.nv.info,"",@"SHT_CUDA_INFO"
	.align	4


	//----- nvinfo : EIATTR_REGCOUNT
	.align		4
        /*0000*/ 	.byte	0x04, 0x2f
        /*0002*/ 	.short	(.L_1 - .L_0)
	.align		4
.L_0:
        /*0004*/ 	.word	index@(matmul_qk)
        /*0008*/ 	.word	0x00000020


	//----- nvinfo : EIATTR_FRAME_SIZE
	.align		4
.L_1:
        /*000c*/ 	.byte	0x04, 0x11
        /*000e*/ 	.short	(.L_3 - .L_2)
	.align		4
.L_2:
        /*0010*/ 	.word	index@($__internal_1_$__cuda_sm3x_div_rn_noftz_f32_slowpath)
        /*0014*/ 	.word	0x00000000


	//----- nvinfo : EIATTR_FRAME_SIZE
	.align		4
.L_3:
        /*0018*/ 	.byte	0x04, 0x11
        /*001a*/ 	.short	(.L_5 - .L_4)
	.align		4
.L_4:
        /*001c*/ 	.word	index@($__internal_0_$__cuda_sm20_sqrt_rn_f32_slowpath)
        /*0020*/ 	.word	0x00000000


	//----- nvinfo : EIATTR_FRAME_SIZE
	.align		4
.L_5:
        /*0024*/ 	.byte	0x04, 0x11
        /*0026*/ 	.short	(.L_7 - .L_6)
	.align		4
.L_6:
        /*0028*/ 	.word	index@(matmul_qk)
        /*002c*/ 	.word	0x00000000


	//----- nvinfo : EIATTR_MIN_STACK_SIZE
	.align		4
.L_7:
        /*0030*/ 	.byte	0x04, 0x12
        /*0032*/ 	.short	(.L_9 - .L_8)
	.align		4
.L_8:
        /*0034*/ 	.word	index@(matmul_qk)
        /*0038*/ 	.word	0x00000000
.L_9:


//--------------------- .nv.compat                --------------------------
	.section	.nv.compat,"",@"SHT_CUDA_COMPAT_INFO"
	.align	4
        /*0000*/ 	.byte	0x02, 0x09, 0x00, 0x00, 0x02, 0x02, 0x01, 0x00, 0x02, 0x05, 0x05, 0x00, 0x03, 0x07, 0x01, 0x01
        /*0010*/ 	.byte	0x02, 0x03, 0x00, 0x00, 0x02, 0x06, 0x01, 0x00, 0x04, 0x0b, 0x08, 0x00, 0x01, 0x00, 0x00, 0x00
        /*0020*/ 	.byte	0x00, 0x00, 0x00, 0x00


//--------------------- .nv.info.matmul_qk        --------------------------
	.section	.nv.info.matmul_qk,"",@"SHT_CUDA_INFO"
	.sectionflags	@""
	.align	4


	//----- nvinfo : EIATTR_CUDA_API_VERSION
	.align		4
        /*0000*/ 	.byte	0x04, 0x37
        /*0002*/ 	.short	(.L_11 - .L_10)
.L_10:
        /*0004*/ 	.word	0x00000082


	//----- nvinfo : EIATTR_KPARAM_INFO
	.align		4
.L_11:
        /*0008*/ 	.byte	0x04, 0x17
        /*000a*/ 	.short	(.L_13 - .L_12)
.L_12:
        /*000c*/ 	.word	0x00000000
        /*0010*/ 	.short	0x0007
        /*0012*/ 	.short	0x0028
        /*0014*/ 	.byte	0x00, 0xf0, 0x11, 0x00


	//----- nvinfo : EIATTR_KPARAM_INFO
	.align		4
.L_13:
        /*0018*/ 	.byte	0x04, 0x17
        /*001a*/ 	.short	(.L_15 - .L_14)
.L_14:
        /*001c*/ 	.word	0x00000000
        /*0020*/ 	.short	0x0006
        /*0022*/ 	.short	0x0024
        /*0024*/ 	.byte	0x00, 0xf0, 0x11, 0x00


	//----- nvinfo : EIATTR_KPARAM_INFO
	.align		4
.L_15:
        /*0028*/ 	.byte	0x04, 0x17
        /*002a*/ 	.short	(.L_17 - .L_16)
.L_16:
        /*002c*/ 	.word	0x00000000
        /*0030*/ 	.short	0x0005
        /*0032*/ 	.short	0x0020
        /*0034*/ 	.byte	0x00, 0xf0, 0x11, 0x00


	//----- nvinfo : EIATTR_KPARAM_INFO
	.align		4
.L_17:
        /*0038*/ 	.byte	0x04, 0x17
        /*003a*/ 	.short	(.L_19 - .L_18)
.L_18:
        /*003c*/ 	.word	0x00000000
        /*0040*/ 	.short	0x0004
        /*0042*/ 	.short	0x001c
        /*0044*/ 	.byte	0x00, 0xf0, 0x11, 0x00


	//----- nvinfo : EIATTR_KPARAM_INFO
	.align		4
.L_19:
        /*0048*/ 	.byte	0x04, 0x17
        /*004a*/ 	.short	(.L_21 - .L_20)
.L_20:
        /*004c*/ 	.word	0x00000000
        /*0050*/ 	.short	0x0003
        /*0052*/ 	.short	0x0018
        /*0054*/ 	.byte	0x00, 0xf0, 0x11, 0x00


	//----- nvinfo : EIATTR_KPARAM_INFO
	.align		4
.L_21:
        /*0058*/ 	.byte	0x04, 0x17
        /*005a*/ 	.short	(.L_23 - .L_22)
.L_22:
        /*005c*/ 	.word	0x00000000
        /*0060*/ 	.short	0x0002
        /*0062*/ 	.short	0x0010
        /*0064*/ 	.byte	0x00, 0xf5, 0x21, 0x00


	//----- nvinfo : EIATTR_KPARAM_INFO
	.align		4
.L_23:
        /*0068*/ 	.byte	0x04, 0x17
        /*006a*/ 	.short	(.L_25 - .L_24)
.L_24:
        /*006c*/ 	.word	0x00000000
        /*0070*/ 	.short	0x0001
        /*0072*/ 	.short	0x0008
        /*0074*/ 	.byte	0x00, 0xf5, 0x21, 0x00


	//----- nvinfo : EIATTR_KPARAM_INFO
	.align		4
.L_25:
        /*0078*/ 	.byte	0x04, 0x17
        /*007a*/ 	.short	(.L_27 - .L_26)
.L_26:
        /*007c*/ 	.word	0x00000000
        /*0080*/ 	.short	0x0000
        /*0082*/ 	.short	0x0000
        /*0084*/ 	.byte	0x00, 0xf5, 0x21, 0x00


	//----- nvinfo : EIATTR_SPARSE_MMA_MASK
	.align		4
.L_27:
        /*0088*/ 	.byte	0x03, 0x50
        /*008a*/ 	.short	0x0000


	//----- nvinfo : EIATTR_MAXREG_COUNT
	.align		4
        /*008c*/ 	.byte	0x03, 0x1b
        /*008e*/ 	.short	0x00ff


	//----- nvinfo : EIATTR_MERCURY_ISA_VERSION
	.align		4
        /*0090*/ 	.byte	0x03, 0x5f
        /*0092*/ 	.short	0x0101


	//----- nvinfo : EIATTR_VRC_CTA_INIT_COUNT
	.align		4
        /*0094*/ 	.byte	0x02, 0x4a
	.zero		1
	.zero		1


	//----- nvinfo : EIATTR_EXIT_INSTR_OFFSETS
	.align		4
        /*0098*/ 	.byte	0x04, 0x1c
        /*009a*/ 	.short	(.L_29 - .L_28)


	//   ....[0]....
.L_28:
        /*009c*/ 	.word	0x000001b0


	//   ....[1]....
        /*00a0*/ 	.word	0x000011d0


	//   ....[2]....
        /*00a4*/ 	.word	0x00001240


	//----- nvinfo : EIATTR_CRS_STACK_SIZE
	.align		4
.L_29:
        /*00a8*/ 	.byte	0x04, 0x1e
        /*00aa*/ 	.short	(.L_31 - .L_30)
.L_30:
        /*00ac*/ 	.word	0x00000000


	//----- nvinfo : EIATTR_CBANK_PARAM_SIZE
	.align		4
.L_31:
        /*00b0*/ 	.byte	0x03, 0x19
        /*00b2*/ 	.short	0x002c


	//----- nvinfo : EIATTR_PARAM_CBANK
	.align		4
        /*00b4*/ 	.byte	0x04, 0x0a
        /*00b6*/ 	.short	(.L_33 - .L_32)
	.align		4
.L_32:
        /*00b8*/ 	.word	index@(.nv.constant0.matmul_qk)
        /*00bc*/ 	.short	0x0380
        /*00be*/ 	.short	0x002c


	//----- nvinfo : EIATTR_SW_WAR
	.align		4
.L_33:
        /*00c0*/ 	.byte	0x04, 0x36
        /*00c2*/ 	.short	(.L_35 - .L_34)
.L_34:
        /*00c4*/ 	.word	0x00000008
.L_35:


//--------------------- .nv.callgraph             --------------------------
	.section	.nv.callgraph,"",@"SHT_CUDA_CALLGRAPH"
	.align	4
	.sectionentsize	8
	.align		4
        /*0000*/ 	.word	0x00000000
	.align		4
        /*0004*/ 	.word	0xffffffff
	.align		4
        /*0008*/ 	.word	0x00000000
	.align		4
        /*000c*/ 	.word	0xfffffffe
	.align		4
        /*0010*/ 	.word	0x00000000
	.align		4
        /*0014*/ 	.word	0xfffffffd
	.align		4
        /*0018*/ 	.word	0x00000000
	.align		4
        /*001c*/ 	.word	0xfffffffc


//--------------------- .text.matmul_qk           --------------------------
	.section	.text.matmul_qk,"ax",@progbits
	.align	128
        .global         matmul_qk
        .type           matmul_qk,@function
        .size           matmul_qk,(.L_x_25 - matmul_qk)
        .other          matmul_qk,@"STO_CUDA_ENTRY STV_DEFAULT"
matmul_qk:
.text.matmul_qk:
[----:B------:R-:W-:Y:S08]  /*0000*/  LDC R1, c[0x0][0x37c] ;  /* 0x0000df00ff017b82 */ /* 0x000ff00000000800 */
[----:B------:R-:W0:Y:S01]  /*0010*/  LDC.64 R2, c[0x0][0x3a0] ;  /* 0x0000e800ff027b82 */ /* 0x000e220000000a00 */
[----:B------:R-:W1:Y:S01]  /*0020*/  S2R R6, SR_TID.X ;  /* 0x0000000000067919 */ /* 0x000e620000002100 */
[----:B------:R-:W2:Y:S01]  /*0030*/  LDCU.64 UR6, c[0x0][0x398] ;  /* 0x00007300ff0677ac */ /* 0x000ea20008000a00 */
[----:B------:R-:W3:Y:S05]  /*0040*/  S2R R9, SR_TID.Y ;  /* 0x0000000000097919 */ /* 0x000eea0000002200 */
[----:B------:R-:W1:Y:S08]  /*0050*/  S2UR UR4, SR_CTAID.X ;  /* 0x00000000000479c3 */ /* 0x000e700000002500 */
[----:B------:R-:W1:Y:S01]  /*0060*/  LDC R7, c[0x0][0x360] ;  /* 0x0000d800ff077b82 */ /* 0x000e620000000800 */
[----:B0-----:R-:W-:-:S07]  /*0070*/  IABS R11, R3 ;  /* 0x00000003000b7213 */ /* 0x001fce0000000000 */
[----:B------:R-:W3:Y:S01]  /*0080*/  S2UR UR5, SR_CTAID.Y ;  /* 0x00000000000579c3 */ /* 0x000ee20000002600 */
[----:B------:R-:W0:Y:S07]  /*0090*/  I2F.RP R0, R11 ;  /* 0x0000000b00007306 */ /* 0x000e2e0000209400 */
[----:B------:R-:W3:Y:S01]  /*00a0*/  LDC R8, c[0x0][0x364] ;  /* 0x0000d900ff087b82 */ /* 0x000ee20000000800 */
[----:B-1----:R-:W-:Y:S01]  /*00b0*/  IMAD R7, R7, UR4, R6 ;  /* 0x0000000407077c24 */ /* 0x002fe2000f8e0206 */
[----:B0-----:R-:W0:Y:S04]  /*00c0*/  MUFU.RCP R0, R0 ;  /* 0x0000000000007308 */ /* 0x001e280000001000 */
[----:B--2---:R-:W-:-:S02]  /*00d0*/  ISETP.GE.AND P0, PT, R7, UR7, PT ;  /* 0x0000000707007c0c */ /* 0x004fc4000bf06270 */
[----:B0-----:R-:W-:Y:S02]  /*00e0*/  IADD3 R4, PT, PT, R0, 0xffffffe, RZ ;  /* 0x0ffffffe00047810 */ /* 0x001fe40007ffe0ff */
[----:B------:R-:W-:Y:S02]  /*00f0*/  IABS R0, R2 ;  /* 0x0000000200007213 */ /* 0x000fe40000000000 */
[----:B------:R0:W1:Y:S02]  /*0100*/  F2I.FTZ.U32.TRUNC.NTZ R5, R4 ;  /* 0x0000000400057305 */ /* 0x000064000021f000 */
[----:B0-----:R-:W-:Y:S01]  /*0110*/  HFMA2 R4, -RZ, RZ, 0, 0 ;  /* 0x00000000ff047431 */ /* 0x001fe200000001ff */
[----:B-1----:R-:W-:-:S05]  /*0120*/  IADD3 R10, PT, PT, RZ, -R5, RZ ;  /* 0x80000005ff0a7210 */ /* 0x002fca0007ffe0ff */
[----:B------:R-:W-:-:S04]  /*0130*/  IMAD R13, R10, R11, RZ ;  /* 0x0000000b0a0d7224 */ /* 0x000fc800078e02ff */
[----:B------:R-:W-:-:S04]  /*0140*/  IMAD.HI.U32 R4, R5, R13, R4 ;  /* 0x0000000d05047227 */ /* 0x000fc800078e0004 */
[----:B---3--:R-:W-:Y:S02]  /*0150*/  IMAD R5, R8, UR5, R9 ;  /* 0x0000000508057c24 */ /* 0x008fe4000f8e0209 */
[----:B------:R-:W-:-:S03]  /*0160*/  IMAD.HI.U32 R13, R4, R0, RZ ;  /* 0x00000000040d7227 */ /* 0x000fc600078e00ff */
[----:B------:R-:W-:Y:S02]  /*0170*/  ISETP.GE.OR P0, PT, R5, UR6, P0 ;  /* 0x0000000605007c0c */ /* 0x000fe40008706670 */
[----:B------:R-:W-:-:S05]  /*0180*/  IADD3 R4, PT, PT, -R13, RZ, RZ ;  /* 0x000000ff0d047210 */ /* 0x000fca0007ffe1ff */
[----:B------:R-:W-:-:S05]  /*0190*/  IMAD R0, R11, R4, R0 ;  /* 0x000000040b007224 */ /* 0x000fca00078e0200 */
[----:B------:R-:W-:Y:S01]  /*01a0*/  ISETP.GT.U32.AND P1, PT, R11, R0, PT ;  /* 0x000000000b00720c */ /* 0x000fe20003f24070 */
[----:B------:R-:W-:-:S12]  /*01b0*/  @P0 EXIT ;  /* 0x000000000000094d */ /* 0x000fd80003800000 */
[----:B------:R-:W0:Y:S01]  /*01c0*/  LDCU UR8, c[0x0][0x3a8] ;  /* 0x00007500ff0877ac */ /* 0x000e220008000800 */
[-C--:B------:R-:W-:Y:S01]  /*01d0*/  @!P1 IADD3 R0, PT, PT, R0, -R11.reuse, RZ ;  /* 0x8000000b00009210 */ /* 0x080fe20007ffe0ff */
[----:B------:R-:W1:Y:S01]  /*01e0*/  S2R R4, SR_CTAID.Z ;  /* 0x0000000000047919 */ /* 0x000e620000002700 */
[----:B------:R-:W-:Y:S01]  /*01f0*/  @!P1 IADD3 R13, PT, PT, R13, 0x1, RZ ;  /* 0x000000010d0d9810 */ /* 0x000fe20007ffe0ff */
[----:B------:R-:W2:Y:S01]  /*0200*/  LDCU.64 UR4, c[0x0][0x358] ;  /* 0x00006b00ff0477ac */ /* 0x000ea20008000a00 */
[----:B------:R-:W-:Y:S02]  /*0210*/  ISETP.GE.U32.AND P2, PT, R0, R11, PT ;  /* 0x0000000b0000720c */ /* 0x000fe40003f46070 */
[----:B------:R-:W-:Y:S02]  /*0220*/  LOP3.LUT R0, R2, R3, RZ, 0x3c, !PT ;  /* 0x0000000302007212 */ /* 0x000fe400078e3cff */
[----:B------:R-:W-:Y:S02]  /*0230*/  ISETP.NE.AND P1, PT, R3, RZ, PT ;  /* 0x000000ff0300720c */ /* 0x000fe40003f25270 */
[----:B------:R-:W-:-:S02]  /*0240*/  ISETP.GE.AND P0, PT, R0, RZ, PT ;  /* 0x000000ff0000720c */ /* 0x000fc40003f06270 */
[----:B0-----:R-:W-:-:S05]  /*0250*/  IADD3 R0, PT, PT, R5, UR8, RZ ;  /* 0x0000000805007c10 */ /* 0x001fca000fffe0ff */
[----:B------:R-:W-:Y:S02]  /*0260*/  @P2 IADD3 R13, PT, PT, R13, 0x1, RZ ;  /* 0x000000010d0d2810 */ /* 0x000fe40007ffe0ff */
[----:B------:R-:W-:-:S04]  /*0270*/  ISETP.GT.AND P2, PT, R7, R0, PT ;  /* 0x000000000700720c */ /* 0x000fc80003f44270 */
[----:B------:R-:W-:Y:S02]  /*0280*/  @!P0 IADD3 R13, PT, PT, -R13, RZ, RZ ;  /* 0x000000ff0d0d8210 */ /* 0x000fe40007ffe1ff */
[----:B------:R-:W-:-:S07]  /*0290*/  @!P1 LOP3.LUT R13, RZ, R3, RZ, 0x33, !PT ;  /* 0x00000003ff0d9212 */ /* 0x000fce00078e33ff */
[----:B-12---:R-:W-:Y:S05]  /*02a0*/  @P2 BRA `(.L_x_0) ;  /* 0x0000000c00cc2947 */ /* 0x006fea0003800000 */
[----:B------:R-:W-:Y:S02]  /*02b0*/  ISETP.GE.AND P0, PT, R13, 0x1, PT ;  /* 0x000000010d00780c */ /* 0x000fe40003f06270 */
[----:B------:R-:W-:-:S11]  /*02c0*/  MOV R15, RZ ;  /* 0x000000ff000f7202 */ /* 0x000fd60000000f00 */
[----:B------:R-:W-:Y:S05]  /*02d0*/  @!P0 BRA `(.L_x_1) ;  /* 0x0000000c00388947 */ /* 0x000fea0003800000 */
[C---:B------:R-:W-:Y:S01]  /*02e0*/  ISETP.GE.U32.AND P0, PT, R13.reuse, 0x10, PT ;  /* 0x000000100d00780c */ /* 0x040fe20003f06070 */
[C---:B------:R-:W-:Y:S01]  /*02f0*/  IMAD R0, R13.reuse, R4, RZ ;  /* 0x000000040d007224 */ /* 0x040fe200078e02ff */
[----:B------:R-:W-:Y:S01]  /*0300*/  LOP3.LUT R22, R13, 0xf, RZ, 0xc0, !PT ;  /* 0x0000000f0d167812 */ /* 0x000fe200078ec0ff */
[----:B------:R-:W-:Y:S01]  /*0310*/  HFMA2 R15, -RZ, RZ, 0, 0 ;  /* 0x00000000ff0f7431 */ /* 0x000fe200000001ff */
[----:B------:R-:W-:Y:S01]  /*0320*/  MOV R3, RZ ;  /* 0x000000ff00037202 */ /* 0x000fe20000000f00 */
[-CC-:B------:R-:W-:Y:S01]  /*0330*/  IMAD R6, R5, R2.reuse, R0.reuse ;  /* 0x0000000205067224 */ /* 0x180fe200078e0200 */
[----:B------:R-:W-:Y:S01]  /*0340*/  ISETP.NE.AND P1, PT, R22, RZ, PT ;  /* 0x000000ff1600720c */ /* 0x000fe20003f25270 */
[----:B------:R-:W-:-:S06]  /*0350*/  IMAD R12, R7, R2, R0 ;  /* 0x00000002070c7224 */ /* 0x000fcc00078e0200 */
[----:B------:R-:W-:Y:S06]  /*0360*/  @!P0 BRA `(.L_x_2) ;  /* 0x0000000400788947 */ /* 0x000fec0003800000 */
[----:B------:R-:W-:Y:S02]  /*0370*/  LOP3.LUT R3, R13, 0x7ffffff0, RZ, 0xc0, !PT ;  /* 0x7ffffff00d037812 */ /* 0x000fe400078ec0ff */
[----:B------:R-:W-:Y:S02]  /*0380*/  MOV R15, RZ ;  /* 0x000000ff000f7202 */ /* 0x000fe40000000f00 */
[----:B------:R-:W-:Y:S02]  /*0390*/  MOV R17, R12 ;  /* 0x0000000c00117202 */ /* 0x000fe40000000f00 */
[----:B------:R-:W-:Y:S02]  /*03a0*/  MOV R19, R6 ;  /* 0x0000000600137202 */ /* 0x000fe40000000f00 */
[----:B------:R-:W-:-:S07]  /*03b0*/  IADD3 R14, PT, PT, -R3, RZ, RZ ;  /* 0x000000ff030e7210 */ /* 0x000fce0007ffe1ff */
.L_x_3:
[----:B------:R-:W0:Y:S08]  /*03c0*/  LDC.64 R10, c[0x0][0x388] ;  /* 0x0000e200ff0a7b82 */ /* 0x000e300000000a00 */
[----:B------:R-:W1:Y:S01]  /*03d0*/  LDC.64 R8, c[0x0][0x390] ;  /* 0x0000e400ff087b82 */ /* 0x000e620000000a00 */
[----:B0-----:R-:W-:-:S05]  /*03e0*/  IMAD.WIDE R10, R19, 0x2, R10 ;  /* 0x00000002130a7825 */ /* 0x001fca00078e020a */
[----:B------:R-:W2:Y:S01]  /*03f0*/  LDG.E.U16 R20, desc[UR4][R10.64] ;  /* 0x000000040a147981 */ /* 0x000ea2000c1e1500 */
[----:B-1----:R-:W-:-:S03]  /*0400*/  IMAD.WIDE R8, R17, 0x2, R8 ;  /* 0x0000000211087825 */ /* 0x002fc600078e0208 */
[----:B------:R-:W3:Y:S04]  /*0410*/  LDG.E.U16 R25, desc[UR4][R10.64+0x2] ;  /* 0x000002040a197981 */ /* 0x000ee8000c1e1500 */
[----:B------:R-:W4:Y:S04]  /*0420*/  LDG.E.U16 R23, desc[UR4][R8.64] ;  /* 0x0000000408177981 */ /* 0x000f28000c1e1500 */
[----:B------:R-:W5:Y:S04]  /*0430*/  LDG.E.U16 R21, desc[UR4][R8.64+0x2] ;  /* 0x0000020408157981 */ /* 0x000f68000c1e1500 */
[----:B------:R-:W5:Y:S04]  /*0440*/  LDG.E.U16 R18, desc[UR4][R10.64+0x4] ;  /* 0x000004040a127981 */ /* 0x000f68000c1e1500 */
[----:B------:R-:W5:Y:S04]  /*0450*/  LDG.E.U16 R16, desc[UR4][R8.64+0x4] ;  /* 0x0000040408107981 */ /* 0x000f68000c1e1500 */
[----:B------:R-:W5:Y:S04]  /*0460*/  LDG.E.U16 R27, desc[UR4][R10.64+0x1e] ;  /* 0x00001e040a1b7981 */ /* 0x000f68000c1e1500 */
[----:B------:R-:W5:Y:S01]  /*0470*/  LDG.E.U16 R28, desc[UR4][R8.64+0x1e] ;  /* 0x00001e04081c7981 */ /* 0x000f62000c1e1500 */
[----:B--2---:R-:W-:-:S02]  /*0480*/  HADD2.F32 R20, -RZ, R20.H0_H0 ;  /* 0x20000014ff147230 */ /* 0x004fc40000004100 */
[----:B----4-:R-:W-:-:S05]  /*0490*/  HADD2.F32 R23, -RZ, R23.H0_H0 ;  /* 0x20000017ff177230 */ /* 0x010fca0000004100 */
[----:B------:R-:W-:Y:S02]  /*04a0*/  FFMA R24, R20, R23, R15 ;  /* 0x0000001714187223 */ /* 0x000fe4000000000f */
[----:B------:R-:W2:Y:S04]  /*04b0*/  LDG.E.U16 R15, desc[UR4][R10.64+0x6] ;  /* 0x000006040a0f7981 */ /* 0x000ea8000c1e1500 */
[----:B------:R-:W4:Y:S01]  /*04c0*/  LDG.E.U16 R20, desc[UR4][R8.64+0x6] ;  /* 0x0000060408147981 */ /* 0x000f22000c1e1500 */
[----:B---3--:R-:W-:Y:S02]  /*04d0*/  HADD2.F32 R25, -RZ, R25.H0_H0 ;  /* 0x20000019ff197230 */ /* 0x008fe40000004100 */
[----:B-----5:R-:W-:Y:S01]  /*04e0*/  HADD2.F32 R26, -RZ, R21.H0_H0 ;  /* 0x20000015ff1a7230 */ /* 0x020fe20000004100 */
[----:B------:R-:W3:Y:S04]  /*04f0*/  LDG.E.U16 R23, desc[UR4][R8.64+0x8] ;  /* 0x0000080408177981 */ /* 0x000ee8000c1e1500 */
[----:B------:R-:W5:Y:S01]  /*0500*/  LDG.E.U16 R21, desc[UR4][R10.64+0x8] ;  /* 0x000008040a157981 */ /* 0x000f62000c1e1500 */
[----:B------:R-:W-:Y:S01]  /*0510*/  FFMA R25, R25, R26, R24 ;  /* 0x0000001a19197223 */ /* 0x000fe20000000018 */
[----:B------:R-:W-:-:S02]  /*0520*/  HADD2.F32 R26, -RZ, R18.H0_H0 ;  /* 0x20000012ff1a7230 */ /* 0x000fc40000004100 */
[----:B------:R-:W5:Y:S01]  /*0530*/  LDG.E.U16 R18, desc[UR4][R10.64+0xa] ;  /* 0x00000a040a127981 */ /* 0x000f62000c1e1500 */
[----:B------:R-:W-:-:S03]  /*0540*/  HADD2.F32 R16, -RZ, R16.H0_H0 ;  /* 0x20000010ff107230 */ /* 0x000fc60000004100 */
[----:B------:R-:W5:Y:S02]  /*0550*/  LDG.E.U16 R24, desc[UR4][R8.64+0xa] ;  /* 0x00000a0408187981 */ /* 0x000f64000c1e1500 */
[----:B------:R-:W-:Y:S02]  /*0560*/  FFMA R26, R26, R16, R25 ;  /* 0x000000101a1a7223 */ /* 0x000fe40000000019 */
[----:B------:R-:W5:Y:S04]  /*0570*/  LDG.E.U16 R16, desc[UR4][R10.64+0xc] ;  /* 0x00000c040a107981 */ /* 0x000f68000c1e1500 */
[----:B------:R-:W5:Y:S01]  /*0580*/  LDG.E.U16 R25, desc[UR4][R8.64+0xc] ;  /* 0x00000c0408197981 */ /* 0x000f62000c1e1500 */
[----:B--2---:R-:W-:Y:S02]  /*0590*/  HADD2.F32 R15, -RZ, R15.H0_H0 ;  /* 0x2000000fff0f7230 */ /* 0x004fe40000004100 */
[----:B----4-:R-:W-:-:S02]  /*05a0*/  HADD2.F32 R20, -RZ, R20.H0_H0 ;  /* 0x20000014ff147230 */ /* 0x010fc40000004100 */
[----:B---3--:R-:W-:-:S03]  /*05b0*/  HADD2.F32 R23, -RZ, R23.H0_H0 ;  /* 0x20000017ff177230 */ /* 0x008fc60000004100 */
[----:B------:R-:W-:Y:S01]  /*05c0*/  FFMA R15, R15, R20, R26 ;  /* 0x000000140f0f7223 */ /* 0x000fe2000000001a */
[----:B-----5:R-:W-:Y:S02]  /*05d0*/  HADD2.F32 R20, -RZ, R21.H0_H0 ;  /* 0x20000015ff147230 */ /* 0x020fe40000004100 */
[----:B------:R-:W-:-:S03]  /*05e0*/  HADD2.F32 R21, -RZ, R18.H0_H0 ;  /* 0x20000012ff157230 */ /* 0x000fc60000004100 */
[----:B------:R-:W-:Y:S01]  /*05f0*/  FFMA R20, R20, R23, R15 ;  /* 0x0000001714147223 */ /* 0x000fe2000000000f */
[----:B------:R-:W2:Y:S01]  /*0600*/  LDG.E.U16 R18, desc[UR4][R8.64+0xe] ;  /* 0x00000e0408127981 */ /* 0x000ea2000c1e1500 */
[----:B------:R-:W-:-:S03]  /*0610*/  HADD2.F32 R24, -RZ, R24.H0_H0 ;  /* 0x20000018ff187230 */ /* 0x000fc60000004100 */
[----:B------:R-:W3:Y:S01]  /*0620*/  LDG.E.U16 R15, desc[UR4][R10.64+0xe] ;  /* 0x00000e040a0f7981 */ /* 0x000ee2000c1e1500 */
[----:B------:R-:W-:Y:S02]  /*0630*/  HADD2.F32 R23, -RZ, R16.H0_H0 ;  /* 0x20000010ff177230 */ /* 0x000fe40000004100 */
[----:B------:R-:W-:Y:S01]  /*0640*/  FFMA R24, R21, R24, R20 ;  /* 0x0000001815187223 */ /* 0x000fe20000000014 */
[----:B------:R-:W4:Y:S01]  /*0650*/  LDG.E.U16 R16, desc[UR4][R10.64+0x12] ;  /* 0x000012040a107981 */ /* 0x000f22000c1e1500 */
[----:B------:R-:W-:-:S03]  /*0660*/  HADD2.F32 R25, -RZ, R25.H0_H0 ;  /* 0x20000019ff197230 */ /* 0x000fc60000004100 */
[----:B------:R-:W5:Y:S04]  /*0670*/  LDG.E.U16 R20, desc[UR4][R10.64+0x10] ;  /* 0x000010040a147981 */ /* 0x000f68000c1e1500 */
[----:B------:R-:W4:Y:S01]  /*0680*/  LDG.E.U16 R21, desc[UR4][R8.64+0x10] ;  /* 0x0000100408157981 */ /* 0x000f22000c1e1500 */
[----:B------:R-:W-:-:S03]  /*0690*/  FFMA R26, R23, R25, R24 ;  /* 0x00000019171a7223 */ /* 0x000fc60000000018 */
[----:B------:R-:W4:Y:S04]  /*06a0*/  LDG.E.U16 R25, desc[UR4][R8.64+0x12] ;  /* 0x0000120408197981 */ /* 0x000f28000c1e1500 */
[----:B------:R-:W4:Y:S04]  /*06b0*/  LDG.E.U16 R23, desc[UR4][R10.64+0x14] ;  /* 0x000014040a177981 */ /* 0x000f28000c1e1500 */
[----:B------:R-:W4:Y:S01]  /*06c0*/  LDG.E.U16 R24, desc[UR4][R8.64+0x14] ;  /* 0x0000140408187981 */ /* 0x000f22000c1e1500 */
[----:B--2---:R-:W-:Y:S02]  /*06d0*/  HADD2.F32 R18, -RZ, R18.H0_H0 ;  /* 0x20000012ff127230 */ /* 0x004fe40000004100 */
[----:B---3--:R-:W-:-:S05]  /*06e0*/  HADD2.F32 R15, -RZ, R15.H0_H0 ;  /* 0x2000000fff0f7230 */ /* 0x008fca0000004100 */
[----:B------:R-:W-:Y:S02]  /*06f0*/  FFMA R15, R15, R18, R26 ;  /* 0x000000120f0f7223 */ /* 0x000fe4000000001a */
[----:B------:R-:W2:Y:S01]  /*0700*/  LDG.E.U16 R18, desc[UR4][R10.64+0x18] ;  /* 0x000018040a127981 */ /* 0x000ea2000c1e1500 */
[----:B-----5:R-:W-:Y:S02]  /*0710*/  HADD2.F32 R20, -RZ, R20.H0_H0 ;  /* 0x20000014ff147230 */ /* 0x020fe40000004100 */
[----:B----4-:R-:W-:Y:S02]  /*0720*/  HADD2.F32 R21, -RZ, R21.H0_H0 ;  /* 0x20000015ff157230 */ /* 0x010fe40000004100 */
[----:B------:R-:W-:-:S03]  /*0730*/  HADD2.F32 R25, -RZ, R25.H0_H0 ;  /* 0x20000019ff197230 */ /* 0x000fc60000004100 */
[----:B------:R-:W-:Y:S01]  /*0740*/  FFMA R20, R20, R21, R15 ;  /* 0x0000001514147223 */ /* 0x000fe2000000000f */
[----:B------:R-:W-:Y:S01]  /*0750*/  HADD2.F32 R21, -RZ, R16.H0_H0 ;  /* 0x20000010ff157230 */ /* 0x000fe20000004100 */
[----:B------:R-:W3:Y:S01]  /*0760*/  LDG.E.U16 R15, desc[UR4][R8.64+0x16] ;  /* 0x00001604080f7981 */ /* 0x000ee2000c1e1500 */
[----:B------:R-:W-:-:S03]  /*0770*/  HADD2.F32 R26, -RZ, R23.H0_H0 ;  /* 0x20000017ff1a7230 */ /* 0x000fc60000004100 */
[----:B------:R-:W4:Y:S01]  /*0780*/  LDG.E.U16 R16, desc[UR4][R10.64+0x16] ;  /* 0x000016040a107981 */ /* 0x000f22000c1e1500 */
[----:B------:R-:W-:Y:S02]  /*0790*/  HADD2.F32 R24, -RZ, R24.H0_H0 ;  /* 0x20000018ff187230 */ /* 0x000fe40000004100 */
[----:B------:R-:W-:Y:S02]  /*07a0*/  FFMA R21, R21, R25, R20 ;  /* 0x0000001915157223 */ /* 0x000fe40000000014 */
[----:B------:R-:W5:Y:S02]  /*07b0*/  LDG.E.U16 R20, desc[UR4][R8.64+0x18] ;  /* 0x0000180408147981 */ /* 0x000f64000c1e1500 */
[----:B------:R-:W-:Y:S02]  /*07c0*/  FFMA R26, R26, R24, R21 ;  /* 0x000000181a1a7223 */ /* 0x000fe40000000015 */
[----:B------:R-:W5:Y:S04]  /*07d0*/  LDG.E.U16 R25, desc[UR4][R10.64+0x1a] ;  /* 0x00001a040a197981 */ /* 0x000f68000c1e1500 */
[----:B------:R-:W5:Y:S04]  /*07e0*/  LDG.E.U16 R24, desc[UR4][R8.64+0x1a] ;  /* 0x00001a0408187981 */ /* 0x000f68000c1e1500 */
[----:B------:R-:W5:Y:S04]  /*07f0*/  LDG.E.U16 R21, desc[UR4][R10.64+0x1c] ;  /* 0x00001c040a157981 */ /* 0x000f68000c1e1500 */
[----:B------:R0:W5:Y:S01]  /*0800*/  LDG.E.U16 R23, desc[UR4][R8.64+0x1c] ;  /* 0x00001c0408177981 */ /* 0x000162000c1e1500 */
[----:B------:R-:W-:-:S04]  /*0810*/  IADD3 R14, PT, PT, R14, 0x10, RZ ;  /* 0x000000100e0e7810 */ /* 0x000fc80007ffe0ff */
[----:B------:R-:W-:Y:S01]  /*0820*/  ISETP.NE.AND P0, PT, R14, RZ, PT ;  /* 0x000000ff0e00720c */ /* 0x000fe20003f05270 */
[----:B------:R-:W-:Y:S02]  /*0830*/  HADD2.F32 R28, -RZ, R28.H0_H0 ;  /* 0x2000001cff1c7230 */ /* 0x000fe40000004100 */
[----:B0-----:R-:W-:Y:S01]  /*0840*/  HADD2.F32 R8, -RZ, R27.H0_H0 ;  /* 0x2000001bff087230 */ /* 0x001fe20000004100 */
[----:B------:R-:W-:Y:S02]  /*0850*/  IADD3 R19, PT, PT, R19, 0x10, RZ ;  /* 0x0000001013137810 */ /* 0x000fe40007ffe0ff */
[----:B------:R-:W-:Y:S01]  /*0860*/  IADD3 R17, PT, PT, R17, 0x10, RZ ;  /* 0x0000001011117810 */ /* 0x000fe20007ffe0ff */
[----:B--2---:R-:W-:Y:S02]  /*0870*/  HADD2.F32 R18, -RZ, R18.H0_H0 ;  /* 0x20000012ff127230 */ /* 0x004fe40000004100 */
[----:B---3--:R-:W-:Y:S02]  /*0880*/  HADD2.F32 R15, -RZ, R15.H0_H0 ;  /* 0x2000000fff0f7230 */ /* 0x008fe40000004100 */
[----:B----4-:R-:W-:-:S02]  /*0890*/  HADD2.F32 R29, -RZ, R16.H0_H0 ;  /* 0x20000010ff1d7230 */ /* 0x010fc40000004100 */
[----:B-----5:R-:W-:-:S03]  /*08a0*/  HADD2.F32 R20, -RZ, R20.H0_H0 ;  /* 0x20000014ff147230 */ /* 0x020fc60000004100 */
[----:B------:R-:W-:Y:S01]  /*08b0*/  FFMA R15, R29, R15, R26 ;  /* 0x0000000f1d0f7223 */ /* 0x000fe2000000001a */
[----:B------:R-:W-:-:S03]  /*08c0*/  HADD2.F32 R16, -RZ, R25.H0_H0 ;  /* 0x20000019ff107230 */ /* 0x000fc60000004100 */
[----:B------:R-:W-:Y:S01]  /*08d0*/  FFMA R15, R18, R20, R15 ;  /* 0x00000014120f7223 */ /* 0x000fe2000000000f */
[----:B------:R-:W-:Y:S02]  /*08e0*/  HADD2.F32 R24, -RZ, R24.H0_H0 ;  /* 0x20000018ff187230 */ /* 0x000fe40000004100 */
[----:B------:R-:W-:-:S03]  /*08f0*/  HADD2.F32 R10, -RZ, R21.H0_H0 ;  /* 0x20000015ff0a7230 */ /* 0x000fc60000004100 */
[----:B------:R-:W-:Y:S01]  /*0900*/  FFMA R15, R16, R24, R15 ;  /* 0x00000018100f7223 */ /* 0x000fe2000000000f */
[----:B------:R-:W-:-:S05]  /*0910*/  HADD2.F32 R23, -RZ, R23.H0_H0 ;  /* 0x20000017ff177230 */ /* 0x000fca0000004100 */
[----:B------:R-:W-:-:S04]  /*0920*/  FFMA R15, R10, R23, R15 ;  /* 0x000000170a0f7223 */ /* 0x000fc8000000000f */
[----:B------:R-:W-:Y:S01]  /*0930*/  FFMA R15, R8, R28, R15 ;  /* 0x0000001c080f7223 */ /* 0x000fe2000000000f */
[----:B------:R-:W-:Y:S06]  /*0940*/  @P0 BRA `(.L_x_3) ;  /* 0xfffffff8009c0947 */ /* 0x000fec000383ffff */
.L_x_2:
[----:B------:R-:W-:Y:S05]  /*0950*/  @!P1 BRA `(.L_x_1) ;  /* 0x0000000400989947 */ /* 0x000fea0003800000 */
[----:B------:R-:W-:Y:S02]  /*0960*/  ISETP.GE.U32.AND P0, PT, R22, 0x8, PT ;  /* 0x000000081600780c */ /* 0x000fe40003f06070 */
[----:B------:R-:W-:-:S04]  /*0970*/  LOP3.LUT R23, R13, 0x7, RZ, 0xc0, !PT ;  /* 0x000000070d177812 */ /* 0x000fc800078ec0ff */
[----:B------:R-:W-:-:S07]  /*0980*/  ISETP.NE.AND P1, PT, R23, RZ, PT ;  /* 0x000000ff1700720c */ /* 0x000fce0003f25270 */
[----:B------:R-:W-:Y:S06]  /*0990*/  @!P0 BRA `(.L_x_4) ;  /* 0x0000000000bc8947 */ /* 0x000fec0003800000 */
[----:B------:R-:W0:Y:S01]  /*09a0*/  LDC.64 R10, c[0x0][0x388] ;  /* 0x0000e200ff0a7b82 */ /* 0x000e220000000a00 */
[-C--:B------:R-:W-:Y:S02]  /*09b0*/  IADD3 R17, PT, PT, R6, R3.reuse, RZ ;  /* 0x0000000306117210 */ /* 0x080fe40007ffe0ff */
[----:B------:R-:W-:-:S05]  /*09c0*/  IADD3 R19, PT, PT, R12, R3, RZ ;  /* 0x000000030c137210 */ /* 0x000fca0007ffe0ff */
        /* <DEDUP_REMOVED lines=10> */
[----:B------:R-:W5:Y:S04]  /*0a70*/  LDG.E.U16 R21, desc[UR4][R10.64+0xa] ;  /* 0x00000a040a157981 */ /* 0x000f68000c1e1500 */
[----:B------:R-:W5:Y:S04]  /*0a80*/  LDG.E.U16 R28, desc[UR4][R8.64+0xa] ;  /* 0x00000a04081c7981 */ /* 0x000f68000c1e1500 */
[----:B------:R-:W5:Y:S04]  /*0a90*/  LDG.E.U16 R27, desc[UR4][R8.64+0xc] ;  /* 0x00000c04081b7981 */ /* 0x000f68000c1e1500 */
[----:B------:R-:W5:Y:S04]  /*0aa0*/  LDG.E.U16 R26, desc[UR4][R10.64+0xe] ;  /* 0x00000e040a1a7981 */ /* 0x000f68000c1e1500 */
[----:B------:R-:W5:Y:S01]  /*0ab0*/  LDG.E.U16 R29, desc[UR4][R8.64+0xe] ;  /* 0x00000e04081d7981 */ /* 0x000f62000c1e1500 */
[----:B--2---:R-:W-:-:S03]  /*0ac0*/  HADD2.F32 R22, -RZ, R14.H0_H0 ;  /* 0x2000000eff167230 */ /* 0x004fc60000004100 */
[----:B------:R-:W2:Y:S01]  /*0ad0*/  LDG.E.U16 R14, desc[UR4][R8.64+0x6] ;  /* 0x00000604080e7981 */ /* 0x000ea2000c1e1500 */
[----:B----4-:R-:W-:-:S03]  /*0ae0*/  HADD2.F32 R25, -RZ, R18.H0_H0 ;  /* 0x20000012ff197230 */ /* 0x010fc60000004100 */
[----:B------:R-:W4:Y:S02]  /*0af0*/  LDG.E.U16 R18, desc[UR4][R10.64+0x6] ;  /* 0x000006040a127981 */ /* 0x000f24000c1e1500 */
[----:B------:R-:W-:Y:S02]  /*0b00*/  FFMA R25, R22, R25, R15 ;  /* 0x0000001916197223 */ /* 0x000fe4000000000f */
[----:B------:R-:W4:Y:S04]  /*0b10*/  LDG.E.U16 R22, desc[UR4][R8.64+0x8] ;  /* 0x0000080408167981 */ /* 0x000f28000c1e1500 */
[----:B------:R0:W4:Y:S01]  /*0b20*/  LDG.E.U16 R15, desc[UR4][R10.64+0xc] ;  /* 0x00000c040a0f7981 */ /* 0x000122000c1e1500 */
[----:B---3--:R-:W-:Y:S02]  /*0b30*/  HADD2.F32 R20, -RZ, R20.H0_H0 ;  /* 0x20000014ff147230 */ /* 0x008fe40000004100 */
[----:B-----5:R-:W-:-:S02]  /*0b40*/  HADD2.F32 R19, -RZ, R19.H0_H0 ;  /* 0x20000013ff137230 */ /* 0x020fc40000004100 */
[----:B------:R-:W-:Y:S02]  /*0b50*/  HADD2.F32 R16, -RZ, R16.H0_H0 ;  /* 0x20000010ff107230 */ /* 0x000fe40000004100 */
[----:B------:R-:W-:Y:S02]  /*0b60*/  HADD2.F32 R17, -RZ, R17.H0_H0 ;  /* 0x20000011ff117230 */ /* 0x000fe40000004100 */
[----:B------:R-:W-:-:S04]  /*0b70*/  FFMA R19, R20, R19, R25 ;  /* 0x0000001314137223 */ /* 0x000fc80000000019 */
[----:B------:R-:W-:Y:S01]  /*0b80*/  FFMA R16, R16, R17, R19 ;  /* 0x0000001110107223 */ /* 0x000fe20000000013 */
[----:B0-----:R-:W-:Y:S02]  /*0b90*/  HADD2.F32 R11, -RZ, R24.H0_H0 ;  /* 0x20000018ff0b7230 */ /* 0x001fe40000004100 */
[----:B------:R-:W-:Y:S02]  /*0ba0*/  HADD2.F32 R8, -RZ, R21.H0_H0 ;  /* 0x20000015ff087230 */ /* 0x000fe40000004100 */
[----:B------:R-:W-:Y:S02]  /*0bb0*/  HADD2.F32 R28, -RZ, R28.H0_H0 ;  /* 0x2000001cff1c7230 */ /* 0x000fe40000004100 */
[----:B------:R-:W-:Y:S02]  /*0bc0*/  HADD2.F32 R27, -RZ, R27.H0_H0 ;  /* 0x2000001bff1b7230 */ /* 0x000fe40000004100 */
[----:B------:R-:W-:Y:S02]  /*0bd0*/  HADD2.F32 R26, -RZ, R26.H0_H0 ;  /* 0x2000001aff1a7230 */ /* 0x000fe40000004100 */
[----:B------:R-:W-:Y:S01]  /*0be0*/  HADD2.F32 R29, -RZ, R29.H0_H0 ;  /* 0x2000001dff1d7230 */ /* 0x000fe20000004100 */
[----:B------:R-:W-:Y:S01]  /*0bf0*/  IADD3 R3, PT, PT, R3, 0x8, RZ ;  /* 0x0000000803037810 */ /* 0x000fe20007ffe0ff */
[----:B--2---:R-:W-:-:S02]  /*0c00*/  HADD2.F32 R14, -RZ, R14.H0_H0 ;  /* 0x2000000eff0e7230 */ /* 0x004fc40000004100 */
[----:B----4-:R-:W-:Y:S02]  /*0c10*/  HADD2.F32 R25, -RZ, R18.H0_H0 ;  /* 0x20000012ff197230 */ /* 0x010fe40000004100 */
[----:B------:R-:W-:-:S03]  /*0c20*/  HADD2.F32 R22, -RZ, R22.H0_H0 ;  /* 0x20000016ff167230 */ /* 0x000fc60000004100 */
[----:B------:R-:W-:-:S04]  /*0c30*/  FFMA R14, R25, R14, R16 ;  /* 0x0000000e190e7223 */ /* 0x000fc80000000010 */
[----:B------:R-:W-:Y:S01]  /*0c40*/  FFMA R11, R11, R22, R14 ;  /* 0x000000160b0b7223 */ /* 0x000fe2000000000e */
[----:B------:R-:W-:-:S03]  /*0c50*/  HADD2.F32 R15, -RZ, R15.H0_H0 ;  /* 0x2000000fff0f7230 */ /* 0x000fc60000004100 */
[----:B------:R-:W-:-:S04]  /*0c60*/  FFMA R8, R8, R28, R11 ;  /* 0x0000001c08087223 */ /* 0x000fc8000000000b */
[----:B------:R-:W-:-:S04]  /*0c70*/  FFMA R15, R15, R27, R8 ;  /* 0x0000001b0f0f7223 */ /* 0x000fc80000000008 */
[----:B------:R-:W-:-:S07]  /*0c80*/  FFMA R15, R26, R29, R15 ;  /* 0x0000001d1a0f7223 */ /* 0x000fce000000000f */
.L_x_4:
        /* <DEDUP_REMOVED lines=19> */
[----:B------:R-:W-:Y:S01]  /*0dc0*/  IADD3 R3, PT, PT, R3, 0x4, RZ ;  /* 0x0000000403037810 */ /* 0x000fe20007ffe0ff */
[----:B--2---:R-:W-:-:S02]  /*0dd0*/  HADD2.F32 R6, -RZ, R6.H0_H0 ;  /* 0x20000006ff067230 */ /* 0x004fc40000004100 */
[----:B---3--:R-:W-:Y:S02]  /*0de0*/  HADD2.F32 R17, -RZ, R16.H0_H0 ;  /* 0x20000010ff117230 */ /* 0x008fe40000004100 */
[----:B----4-:R-:W-:Y:S02]  /*0df0*/  HADD2.F32 R12, -RZ, R12.H0_H0 ;  /* 0x2000000cff0c7230 */ /* 0x010fe40000004100 */
        /* <DEDUP_REMOVED lines=8> */
[----:B------:R-:W-:-:S07]  /*0e80*/  FFMA R15, R21, R22, R6 ;  /* 0x00000016150f7223 */ /* 0x000fce0000000006 */
.L_x_5:
[----:B------:R-:W-:Y:S05]  /*0e90*/  @!P1 BRA `(.L_x_1) ;  /* 0x0000000000489947 */ /* 0x000fea0003800000 */
[----:B------:R-:W0:Y:S01]  /*0ea0*/  LDC.64 R10, c[0x0][0x388] ;  /* 0x0000e200ff0a7b82 */ /* 0x000e220000000a00 */
[----:B------:R-:W-:Y:S02]  /*0eb0*/  IADD3 R0, PT, PT, R0, R3, RZ ;  /* 0x0000000300007210 */ /* 0x000fe40007ffe0ff */
[----:B------:R-:W-:-:S03]  /*0ec0*/  IADD3 R14, PT, PT, -R14, RZ, RZ ;  /* 0x000000ff0e0e7210 */ /* 0x000fc60007ffe1ff */
[-CC-:B------:R-:W-:Y:S02]  /*0ed0*/  IMAD R19, R7, R2.reuse, R0.reuse ;  /* 0x0000000207137224 */ /* 0x180fe400078e0200 */
[----:B------:R-:W1:Y:S01]  /*0ee0*/  LDC.64 R8, c[0x0][0x390] ;  /* 0x0000e400ff087b82 */ /* 0x000e620000000a00 */
[----:B------:R-:W-:-:S07]  /*0ef0*/  IMAD R21, R5, R2, R0 ;  /* 0x0000000205157224 */ /* 0x000fce00078e0200 */
.L_x_6:
[----:B-1----:R-:W-:-:S04]  /*0f00*/  IMAD.WIDE R2, R19, 0x2, R8 ;  /* 0x0000000213027825 */ /* 0x002fc800078e0208 */
[----:B0-----:R-:W-:Y:S02]  /*0f10*/  IMAD.WIDE R16, R21, 0x2, R10 ;  /* 0x0000000215107825 */ /* 0x001fe400078e020a */
[----:B------:R-:W2:Y:S04]  /*0f20*/  LDG.E.U16 R2, desc[UR4][R2.64] ;  /* 0x0000000402027981 */ /* 0x000ea8000c1e1500 */
[----:B------:R-:W3:Y:S01]  /*0f30*/  LDG.E.U16 R16, desc[UR4][R16.64] ;  /* 0x0000000410107981 */ /* 0x000ee2000c1e1500 */
[----:B------:R-:W-:Y:S02]  /*0f40*/  IADD3 R14, PT, PT, R14, 0x1, RZ ;  /* 0x000000010e0e7810 */ /* 0x000fe40007ffe0ff */
[----:B------:R-:W-:Y:S02]  /*0f50*/  IADD3 R19, PT, PT, R19, 0x1, RZ ;  /* 0x0000000113137810 */ /* 0x000fe40007ffe0ff */
[----:B------:R-:W-:-:S02]  /*0f60*/  ISETP.NE.AND P0, PT, R14, RZ, PT ;  /* 0x000000ff0e00720c */ /* 0x000fc40003f05270 */
[----:B------:R-:W-:Y:S01]  /*0f70*/  IADD3 R21, PT, PT, R21, 0x1, RZ ;  /* 0x0000000115157810 */ /* 0x000fe20007ffe0ff */
[----:B--2---:R-:W-:Y:S02]  /*0f80*/  HADD2.F32 R6, -RZ, R2.H0_H0 ;  /* 0x20000002ff067230 */ /* 0x004fe40000004100 */
[----:B---3--:R-:W-:-:S05]  /*0f90*/  HADD2.F32 R0, -RZ, R16.H0_H0 ;  /* 0x20000010ff007230 */ /* 0x008fca0000004100 */
[----:B------:R-:W-:-:S03]  /*0fa0*/  FFMA R15, R0, R6, R15 ;  /* 0x00000006000f7223 */ /* 0x000fc6000000000f */
[----:B------:R-:W-:Y:S05]  /*0fb0*/  @P0 BRA `(.L_x_6) ;  /* 0xfffffffc00d00947 */ /* 0x000fea000383ffff */
.L_x_1:
[----:B------:R-:W-:-:S04]  /*0fc0*/  I2FP.F32.S32 R0, R13 ;  /* 0x0000000d00007245 */ /* 0x000fc80000201400 */
[----:B------:R-:W-:Y:S01]  /*0fd0*/  IADD3 R2, PT, PT, R0, -0xd000000, RZ ;  /* 0xf300000000027810 */ /* 0x000fe20007ffe0ff */
[----:B------:R0:W1:Y:S03]  /*0fe0*/  MUFU.RSQ R9, R0 ;  /* 0x0000000000097308 */ /* 0x0000660000001400 */
[----:B------:R-:W-:-:S13]  /*0ff0*/  ISETP.GT.U32.AND P0, PT, R2, 0x727fffff, PT ;  /* 0x727fffff0200780c */ /* 0x000fda0003f04070 */
[----:B0-----:R-:W-:Y:S05]  /*1000*/  @!P0 BRA `(.L_x_7) ;  /* 0x0000000000108947 */ /* 0x001fea0003800000 */
[----:B------:R-:W-:-:S07]  /*1010*/  MOV R6, 0x1030 ;  /* 0x0000103000067802 */ /* 0x000fce0000000f00 */
[----:B-1----:R-:W-:Y:S05]  /*1020*/  CALL.REL.NOINC `($__internal_0_$__cuda_sm20_sqrt_rn_f32_slowpath) ;  /* 0x0000000000887944 */ /* 0x002fea0003c00000 */
[----:B------:R-:W-:Y:S01]  /*1030*/  MOV R3, R0 ;  /* 0x0000000000037202 */ /* 0x000fe20000000f00 */
[----:B------:R-:W-:Y:S06]  /*1040*/  BRA `(.L_x_8) ;  /* 0x0000000000107947 */ /* 0x000fec0003800000 */
.L_x_7:
[----:B-1----:R-:W-:Y:S01]  /*1050*/  FMUL.FTZ R3, R0, R9 ;  /* 0x0000000900037220 */ /* 0x002fe20000410000 */
[----:B------:R-:W-:-:S03]  /*1060*/  FMUL.FTZ R2, R9, 0.5 ;  /* 0x3f00000009027820 */ /* 0x000fc60000410000 */
[----:B------:R-:W-:-:S04]  /*1070*/  FFMA R0, -R3, R3, R0 ;  /* 0x0000000303007223 */ /* 0x000fc80000000100 */
[----:B------:R-:W-:-:S07]  /*1080*/  FFMA R3, R0, R2, R3 ;  /* 0x0000000200037223 */ /* 0x000fce0000000003 */
.L_x_8:
[----:B------:R-:W0:Y:S01]  /*1090*/  MUFU.RCP R0, R3 ;  /* 0x0000000300007308 */ /* 0x000e220000001000 */
[----:B------:R-:W-:Y:S07]  /*10a0*/  BSSY.RECONVERGENT B0, `(.L_x_9) ;  /* 0x000000b000007945 */ /* 0x000fee0003800200 */
[----:B------:R-:W1:Y:S01]  /*10b0*/  FCHK P0, R15, R3 ;  /* 0x000000030f007302 */ /* 0x000e620000000000 */
[----:B0-----:R-:W-:-:S04]  /*10c0*/  FFMA R9, R0, -R3, 1 ;  /* 0x3f80000000097423 */ /* 0x001fc80000000803 */
[----:B------:R-:W-:-:S04]  /*10d0*/  FFMA R0, R0, R9, R0 ;  /* 0x0000000900007223 */ /* 0x000fc80000000000 */
[----:B------:R-:W-:-:S04]  /*10e0*/  FFMA R2, R0, R15, RZ ;  /* 0x0000000f00027223 */ /* 0x000fc800000000ff */
[----:B------:R-:W-:-:S04]  /*10f0*/  FFMA R9, R2, -R3, R15 ;  /* 0x8000000302097223 */ /* 0x000fc8000000000f */
[----:B------:R-:W-:Y:S01]  /*1100*/  FFMA R0, R0, R9, R2 ;  /* 0x0000000900007223 */ /* 0x000fe20000000002 */
[----:B-1----:R-:W-:Y:S06]  /*1110*/  @!P0 BRA `(.L_x_10) ;  /* 0x00000000000c8947 */ /* 0x002fec0003800000 */
[----:B------:R-:W-:Y:S02]  /*1120*/  MOV R0, R15 ;  /* 0x0000000f00007202 */ /* 0x000fe40000000f00 */
[----:B------:R-:W-:-:S07]  /*1130*/  MOV R2, 0x1150 ;  /* 0x0000115000027802 */ /* 0x000fce0000000f00 */
[----:B------:R-:W-:Y:S05]  /*1140*/  CALL.REL.NOINC `($__internal_1_$__cuda_sm3x_div_rn_noftz_f32_slowpath) ;  /* 0x0000000000a07944 */ /* 0x000fea0003c00000 */
.L_x_10:
[----:B------:R-:W-:Y:S05]  /*1150*/  BSYNC.RECONVERGENT B0 ;  /* 0x0000000000007941 */ /* 0x000fea0003800200 */
.L_x_9:
[----:B------:R-:W0:Y:S01]  /*1160*/  LDCU.64 UR8, c[0x0][0x398] ;  /* 0x00007300ff0877ac */ /* 0x000e220008000a00 */
[----:B------:R-:W1:Y:S01]  /*1170*/  LDC.64 R2, c[0x0][0x380] ;  /* 0x0000e000ff027b82 */ /* 0x000e620000000a00 */
[----:B------:R-:W-:Y:S01]  /*1180*/  F2FP.F16.F32.PACK_AB R0, RZ, R0 ;  /* 0x00000000ff00723e */ /* 0x000fe200000000ff */
[----:B0-----:R-:W-:-:S04]  /*1190*/  IMAD R4, R4, UR9, R5 ;  /* 0x0000000904047c24 */ /* 0x001fc8000f8e0205 */
[----:B------:R-:W-:-:S04]  /*11a0*/  IMAD R7, R4, UR8, R7 ;  /* 0x0000000804077c24 */ /* 0x000fc8000f8e0207 */
[----:B-1----:R-:W-:-:S05]  /*11b0*/  IMAD.WIDE R2, R7, 0x2, R2 ;  /* 0x0000000207027825 */ /* 0x002fca00078e0202 */
[----:B------:R-:W-:Y:S01]  /*11c0*/  STG.E.U16 desc[UR4][R2.64], R0 ;  /* 0x0000000002007986 */ /* 0x000fe2000c101504 */
[----:B------:R-:W-:Y:S05]  /*11d0*/  EXIT ;  /* 0x000000000000794d */ /* 0x000fea0003800000 */
.L_x_0:
[----:B------:R-:W0:Y:S01]  /*11e0*/  LDC.64 R2, c[0x0][0x380] ;  /* 0x0000e000ff027b82 */ /* 0x000e220000000a00 */
[----:B------:R-:W-:Y:S02]  /*11f0*/  IMAD R4, R4, UR7, R5 ;  /* 0x0000000704047c24 */ /* 0x000fe4000f8e0205 */
[----:B------:R-:W-:Y:S02]  /*1200*/  HFMA2 R0, -RZ, RZ, 0, -INF ;  /* 0x0000fc00ff007431 */ /* 0x000fe400000001ff */
[----:B------:R-:W-:-:S04]  /*1210*/  IMAD R7, R4, UR6, R7 ;  /* 0x0000000604077c24 */ /* 0x000fc8000f8e0207 */
[----:B0-----:R-:W-:-:S05]  /*1220*/  IMAD.WIDE R2, R7, 0x2, R2 ;  /* 0x0000000207027825 */ /* 0x001fca00078e0202 */
[----:B------:R-:W-:Y:S01]  /*1230*/  STG.E.U16 desc[UR4][R2.64], R0 ;  /* 0x0000000002007986 */ /* 0x000fe2000c101504 */
[----:B------:R-:W-:Y:S05]  /*1240*/  EXIT ;  /* 0x000000000000794d */ /* 0x000fea0003800000 */
        .weak           $__internal_0_$__cuda_sm20_sqrt_rn_f32_slowpath
        .type           $__internal_0_$__cuda_sm20_sqrt_rn_f32_slowpath,@function
        .size           $__internal_0_$__cuda_sm20_sqrt_rn_f32_slowpath,($__internal_1_$__cuda_sm3x_div_rn_noftz_f32_slowpath - $__internal_0_$__cuda_sm20_sqrt_rn_f32_slowpath)
$__internal_0_$__cuda_sm20_sqrt_rn_f32_slowpath:
[----:B------:R-:W-:-:S13]  /*1250*/  LOP3.LUT P0, RZ, R0, 0x7fffffff, RZ, 0xc0, !PT ;  /* 0x7fffffff00ff7812 */ /* 0x000fda000780c0ff */
[----:B------:R-:W-:Y:S01]  /*1260*/  @!P0 MOV R2, R0 ;  /* 0x0000000000028202 */ /* 0x000fe20000000f00 */
[----:B------:R-:W-:Y:S06]  /*1270*/  @!P0 BRA `(.L_x_11) ;  /* 0x0000000000448947 */ /* 0x000fec0003800000 */
[----:B------:R-:W-:-:S13]  /*1280*/  FSETP.GEU.FTZ.AND P0, PT, R0, RZ, PT ;  /* 0x000000ff0000720b */ /* 0x000fda0003f1e000 */
[----:B------:R-:W-:Y:S01]  /*1290*/  @!P0 MOV R2, 0x7fffffff ;  /* 0x7fffffff00028802 */ /* 0x000fe20000000f00 */
[----:B------:R-:W-:Y:S06]  /*12a0*/  @!P0 BRA `(.L_x_11) ;  /* 0x0000000000388947 */ /* 0x000fec0003800000 */
[----:B------:R-:W-:-:S13]  /*12b0*/  FSETP.GTU.FTZ.AND P0, PT, |R0|, +INF , PT ;  /* 0x7f8000000000780b */ /* 0x000fda0003f1c200 */
[----:B------:R-:W-:Y:S01]  /*12c0*/  @P0 FADD.FTZ R2, R0, 1 ;  /* 0x3f80000000020421 */ /* 0x000fe20000010000 */
[----:B------:R-:W-:Y:S06]  /*12d0*/  @P0 BRA `(.L_x_11) ;  /* 0x00000000002c0947 */ /* 0x000fec0003800000 */
[----:B------:R-:W-:-:S13]  /*12e0*/  FSETP.NEU.FTZ.AND P0, PT, |R0|, +INF , PT ;  /* 0x7f8000000000780b */ /* 0x000fda0003f1d200 */
[----:B------:R-:W-:Y:S01]  /*12f0*/  @!P0 MOV R2, R0 ;  /* 0x0000000000028202 */ /* 0x000fe20000000f00 */
[----:B------:R-:W-:Y:S06]  /*1300*/  @!P0 BRA `(.L_x_11) ;  /* 0x0000000000208947 */ /* 0x000fec0003800000 */
[----:B------:R-:W-:-:S04]  /*1310*/  FFMA R0, R0, 1.84467440737095516160e+19, RZ ;  /* 0x5f80000000007823 */ /* 0x000fc800000000ff */
[----:B------:R-:W0:Y:S02]  /*1320*/  MUFU.RSQ R3, R0 ;  /* 0x0000000000037308 */ /* 0x000e240000001400 */
[----:B0-----:R-:W-:Y:S01]  /*1330*/  FMUL.FTZ R9, R0, R3 ;  /* 0x0000000300097220 */ /* 0x001fe20000410000 */
[----:B------:R-:W-:-:S03]  /*1340*/  FMUL.FTZ R3, R3, 0.5 ;  /* 0x3f00000003037820 */ /* 0x000fc60000410000 */
[----:B------:R-:W-:-:S04]  /*1350*/  FADD.FTZ R2, -R9, -RZ ;  /* 0x800000ff09027221 */ /* 0x000fc80000010100 */
[----:B------:R-:W-:-:S04]  /*1360*/  FFMA R2, R9, R2, R0 ;  /* 0x0000000209027223 */ /* 0x000fc80000000000 */
[----:B------:R-:W-:-:S04]  /*1370*/  FFMA R2, R2, R3, R9 ;  /* 0x0000000302027223 */ /* 0x000fc80000000009 */
[----:B------:R-:W-:-:S07]  /*1380*/  FMUL.FTZ R2, R2, 2.3283064365386962891e-10 ;  /* 0x2f80000002027820 */ /* 0x000fce0000410000 */
.L_x_11:
[----:B------:R-:W-:Y:S01]  /*1390*/  HFMA2 R3, -RZ, RZ, 0, 0 ;  /* 0x00000000ff037431 */ /* 0x000fe200000001ff */
[----:B------:R-:W-:Y:S02]  /*13a0*/  MOV R0, R2 ;  /* 0x0000000200007202 */ /* 0x000fe40000000f00 */
[----:B------:R-:W-:-:S04]  /*13b0*/  MOV R2, R6 ;  /* 0x0000000600027202 */ /* 0x000fc80000000f00 */
[----:B------:R-:W-:Y:S05]  /*13c0*/  RET.REL.NODEC R2 `(matmul_qk) ;  /* 0xffffffec020c7950 */ /* 0x000fea0003c3ffff */
        .weak           $__internal_1_$__cuda_sm3x_div_rn_noftz_f32_slowpath
        .type           $__internal_1_$__cuda_sm3x_div_rn_noftz_f32_slowpath,@function
        .size           $__internal_1_$__cuda_sm3x_div_rn_noftz_f32_slowpath,(.L_x_25 - $__internal_1_$__cuda_sm3x_div_rn_noftz_f32_slowpath)
$__internal_1_$__cuda_sm3x_div_rn_noftz_f32_slowpath:
[----:B------:R-:W-:Y:S01]  /*13d0*/  SHF.R.U32.HI R8, RZ, 0x17, R3 ;  /* 0x00000017ff087819 */ /* 0x000fe20000011603 */
[----:B------:R-:W-:Y:S01]  /*13e0*/  BSSY.RECONVERGENT B1, `(.L_x_12) ;  /* 0x0000062000017945 */ /* 0x000fe20003800200 */
[----:B------:R-:W-:Y:S02]  /*13f0*/  SHF.R.U32.HI R6, RZ, 0x17, R0 ;  /* 0x00000017ff067819 */ /* 0x000fe40000011600 */
[----:B------:R-:W-:Y:S02]  /*1400*/  LOP3.LUT R12, R8, 0xff, RZ, 0xc0, !PT ;  /* 0x000000ff080c7812 */ /* 0x000fe400078ec0ff */
[----:B------:R-:W-:Y:S02]  /*1410*/  LOP3.LUT R10, R6, 0xff, RZ, 0xc0, !PT ;  /* 0x000000ff060a7812 */ /* 0x000fe400078ec0ff */
[----:B------:R-:W-:Y:S02]  /*1420*/  IADD3 R9, PT, PT, R12, -0x1, RZ ;  /* 0xffffffff0c097810 */ /* 0x000fe40007ffe0ff */
[----:B------:R-:W-:-:S02]  /*1430*/  IADD3 R8, PT, PT, R10, -0x1, RZ ;  /* 0xffffffff0a087810 */ /* 0x000fc40007ffe0ff */
[----:B------:R-:W-:-:S04]  /*1440*/  ISETP.GT.U32.AND P0, PT, R9, 0xfd, PT ;  /* 0x000000fd0900780c */ /* 0x000fc80003f04070 */
[----:B------:R-:W-:-:S13]  /*1450*/  ISETP.GT.U32.OR P0, PT, R8, 0xfd, P0 ;  /* 0x000000fd0800780c */ /* 0x000fda0000704470 */
[----:B------:R-:W-:Y:S01]  /*1460*/  @!P0 MOV R6, RZ ;  /* 0x000000ff00068202 */ /* 0x000fe20000000f00 */
[----:B------:R-:W-:Y:S06]  /*1470*/  @!P0 BRA `(.L_x_13) ;  /* 0x00000000005c8947 */ /* 0x000fec0003800000 */
[----:B------:R-:W-:Y:S02]  /*1480*/  FSETP.GTU.FTZ.AND P0, PT, |R0|, +INF , PT ;  /* 0x7f8000000000780b */ /* 0x000fe40003f1c200 */
[----:B------:R-:W-:-:S04]  /*1490*/  FSETP.GTU.FTZ.AND P1, PT, |R3|, +INF , PT ;  /* 0x7f8000000300780b */ /* 0x000fc80003f3c200 */
[----:B------:R-:W-:-:S13]  /*14a0*/  PLOP3.LUT P0, PT, P0, P1, PT, 0xf8, 0x8f ;  /* 0x00000000008f781c */ /* 0x000fda0000703f70 */
[----:B------:R-:W-:Y:S05]  /*14b0*/  @P0 BRA `(.L_x_14) ;  /* 0x00000004004c0947 */ /* 0x000fea0003800000 */
[----:B------:R-:W-:-:S13]  /*14c0*/  LOP3.LUT P0, RZ, R3, 0x7fffffff, R0, 0xc8, !PT ;  /* 0x7fffffff03ff7812 */ /* 0x000fda000780c800 */
[----:B------:R-:W-:Y:S05]  /*14d0*/  @!P0 BRA `(.L_x_15) ;  /* 0x00000004003c8947 */ /* 0x000fea0003800000 */
[C---:B------:R-:W-:Y:S02]  /*14e0*/  FSETP.NEU.FTZ.AND P2, PT, |R0|.reuse, +INF , PT ;  /* 0x7f8000000000780b */ /* 0x040fe40003f5d200 */
[----:B------:R-:W-:Y:S02]  /*14f0*/  FSETP.NEU.FTZ.AND P1, PT, |R3|, +INF , PT ;  /* 0x7f8000000300780b */ /* 0x000fe40003f3d200 */
[----:B------:R-:W-:-:S11]  /*1500*/  FSETP.NEU.FTZ.AND P0, PT, |R0|, +INF , PT ;  /* 0x7f8000000000780b */ /* 0x000fd60003f1d200 */
[----:B------:R-:W-:Y:S05]  /*1510*/  @!P1 BRA !P2, `(.L_x_15) ;  /* 0x00000004002c9947 */ /* 0x000fea0005000000 */
[----:B------:R-:W-:-:S04]  /*1520*/  LOP3.LUT P2, RZ, R0, 0x7fffffff, RZ, 0xc0, !PT ;  /* 0x7fffffff00ff7812 */ /* 0x000fc8000784c0ff */
[----:B------:R-:W-:-:S13]  /*1530*/  PLOP3.LUT P1, PT, P1, P2, PT, 0x2f, 0xf2 ;  /* 0x0000000000f2781c */ /* 0x000fda0000f24577 */
[----:B------:R-:W-:Y:S05]  /*1540*/  @P1 BRA `(.L_x_16) ;  /* 0x0000000400181947 */ /* 0x000fea0003800000 */
[----:B------:R-:W-:-:S04]  /*1550*/  LOP3.LUT P1, RZ, R3, 0x7fffffff, RZ, 0xc0, !PT ;  /* 0x7fffffff03ff7812 */ /* 0x000fc8000782c0ff */
[----:B------:R-:W-:-:S13]  /*1560*/  PLOP3.LUT P0, PT, P0, P1, PT, 0x2f, 0xf2 ;  /* 0x0000000000f2781c */ /* 0x000fda0000702577 */
[----:B------:R-:W-:Y:S05]  /*1570*/  @P0 BRA `(.L_x_17) ;  /* 0x0000000400000947 */ /* 0x000fea0003800000 */
[----:B------:R-:W-:Y:S02]  /*1580*/  ISETP.GE.AND P0, PT, R8, RZ, PT ;  /* 0x000000ff0800720c */ /* 0x000fe40003f06270 */
[----:B------:R-:W-:-:S11]  /*1590*/  ISETP.GE.AND P1, PT, R9, RZ, PT ;  /* 0x000000ff0900720c */ /* 0x000fd60003f26270 */
[----:B------:R-:W-:Y:S01]  /*15a0*/  @P0 MOV R6, RZ ;  /* 0x000000ff00060202 */ /* 0x000fe20000000f00 */
[----:B------:R-:W-:Y:S01]  /*15b0*/  @!P0 FFMA R0, R0, 1.84467440737095516160e+19, RZ ;  /* 0x5f80000000008823 */ /* 0x000fe200000000ff */
[----:B------:R-:W-:Y:S01]  /*15c0*/  @!P0 MOV R6, 0xffffffc0 ;  /* 0xffffffc000068802 */ /* 0x000fe20000000f00 */
[----:B------:R-:W-:-:S03]  /*15d0*/  @!P1 FFMA R3, R3, 1.84467440737095516160e+19, RZ ;  /* 0x5f80000003039823 */ /* 0x000fc600000000ff */
[----:B------:R-:W-:-:S07]  /*15e0*/  @!P1 IADD3 R6, PT, PT, R6, 0x40, RZ ;  /* 0x0000004006069810 */ /* 0x000fce0007ffe0ff */
.L_x_13:
[----:B------:R-:W-:Y:S01]  /*15f0*/  LEA R8, R12, 0xc0800000, 0x17 ;  /* 0xc08000000c087811 */ /* 0x000fe200078eb8ff */
[----:B------:R-:W-:Y:S03]  /*1600*/  BSSY.RECONVERGENT B2, `(.L_x_18) ;  /* 0x0000036000027945 */ /* 0x000fe60003800200 */
[----:B------:R-:W-:Y:S02]  /*1610*/  IADD3 R8, PT, PT, -R8, R3, RZ ;  /* 0x0000000308087210 */ /* 0x000fe40007ffe1ff */
[----:B------:R-:W-:Y:S02]  /*1620*/  IADD3 R3, PT, PT, R10, -0x7f, RZ ;  /* 0xffffff810a037810 */ /* 0x000fe40007ffe0ff */
[----:B------:R-:W0:Y:S01]  /*1630*/  MUFU.RCP R9, R8 ;  /* 0x0000000800097308 */ /* 0x000e220000001000 */
[----:B------:R-:W-:Y:S02]  /*1640*/  FADD.FTZ R11, -R8, -RZ ;  /* 0x800000ff080b7221 */ /* 0x000fe40000010100 */
[----:B------:R-:W-:-:S02]  /*1650*/  IMAD R0, R3, -0x800000, R0 ;  /* 0xff80000003007824 */ /* 0x000fc400078e0200 */
[----:B0-----:R-:W-:-:S04]  /*1660*/  FFMA R10, R9, R11, 1 ;  /* 0x3f800000090a7423 */ /* 0x001fc8000000000b */
[----:B------:R-:W-:-:S04]  /*1670*/  FFMA R14, R9, R10, R9 ;  /* 0x0000000a090e7223 */ /* 0x000fc80000000009 */
[----:B------:R-:W-:-:S04]  /*1680*/  FFMA R9, R0, R14, RZ ;  /* 0x0000000e00097223 */ /* 0x000fc800000000ff */
[----:B------:R-:W-:-:S04]  /*1690*/  FFMA R10, R11, R9, R0 ;  /* 0x000000090b0a7223 */ /* 0x000fc80000000000 */
[----:B------:R-:W-:Y:S01]  /*16a0*/  FFMA R13, R14, R10, R9 ;  /* 0x0000000a0e0d7223 */ /* 0x000fe20000000009 */
[----:B------:R-:W-:-:S03]  /*16b0*/  IADD3 R9, PT, PT, R3, 0x7f, -R12 ;  /* 0x0000007f03097810 */ /* 0x000fc60007ffe80c */
[----:B------:R-:W-:Y:S01]  /*16c0*/  FFMA R10, R11, R13, R0 ;  /* 0x0000000d0b0a7223 */ /* 0x000fe20000000000 */
[----:B------:R-:W-:-:S03]  /*16d0*/  IADD3 R9, PT, PT, R9, R6, RZ ;  /* 0x0000000609097210 */ /* 0x000fc60007ffe0ff */
[----:B------:R-:W-:-:S05]  /*16e0*/  FFMA R0, R14, R10, R13 ;  /* 0x0000000a0e007223 */ /* 0x000fca000000000d */
[----:B------:R-:W-:-:S04]  /*16f0*/  SHF.R.U32.HI R3, RZ, 0x17, R0 ;  /* 0x00000017ff037819 */ /* 0x000fc80000011600 */
[----:B------:R-:W-:-:S04]  /*1700*/  LOP3.LUT R3, R3, 0xff, RZ, 0xc0, !PT ;  /* 0x000000ff03037812 */ /* 0x000fc800078ec0ff */
[----:B------:R-:W-:-:S04]  /*1710*/  IADD3 R11, PT, PT, R3, R9, RZ ;  /* 0x00000009030b7210 */ /* 0x000fc80007ffe0ff */
[----:B------:R-:W-:-:S04]  /*1720*/  IADD3 R3, PT, PT, R11, -0x1, RZ ;  /* 0xffffffff0b037810 */ /* 0x000fc80007ffe0ff */
[----:B------:R-:W-:-:S13]  /*1730*/  ISETP.GE.U32.AND P0, PT, R3, 0xfe, PT ;  /* 0x000000fe0300780c */ /* 0x000fda0003f06070 */
[----:B------:R-:W-:Y:S05]  /*1740*/  @!P0 BRA `(.L_x_19) ;  /* 0x0000000000808947 */ /* 0x000fea0003800000 */
[----:B------:R-:W-:-:S13]  /*1750*/  ISETP.GT.AND P0, PT, R11, 0xfe, PT ;  /* 0x000000fe0b00780c */ /* 0x000fda0003f04270 */
[----:B------:R-:W-:Y:S05]  /*1760*/  @P0 BRA `(.L_x_20) ;  /* 0x00000000006c0947 */ /* 0x000fea0003800000 */
[----:B------:R-:W-:-:S13]  /*1770*/  ISETP.GE.AND P0, PT, R11, 0x1, PT ;  /* 0x000000010b00780c */ /* 0x000fda0003f06270 */
[----:B------:R-:W-:Y:S05]  /*1780*/  @P0 BRA `(.L_x_21) ;  /* 0x0000000000740947 */ /* 0x000fea0003800000 */
[----:B------:R-:W-:Y:S02]  /*1790*/  ISETP.GE.AND P0, PT, R11, -0x18, PT ;  /* 0xffffffe80b00780c */ /* 0x000fe40003f06270 */
[----:B------:R-:W-:-:S11]  /*17a0*/  LOP3.LUT R0, R0, 0x80000000, RZ, 0xc0, !PT ;  /* 0x8000000000007812 */ /* 0x000fd600078ec0ff */
[----:B------:R-:W-:Y:S05]  /*17b0*/  @!P0 BRA `(.L_x_21) ;  /* 0x0000000000688947 */ /* 0x000fea0003800000 */
[CCC-:B------:R-:W-:Y:S01]  /*17c0*/  FFMA.RZ R3, R14.reuse, R10.reuse, R13.reuse ;  /* 0x0000000a0e037223 */ /* 0x1c0fe2000000c00d */
[C---:B------:R-:W-:Y:S01]  /*17d0*/  IADD3 R9, PT, PT, R11.reuse, 0x20, RZ ;  /* 0x000000200b097810 */ /* 0x040fe20007ffe0ff */
[CCC-:B------:R-:W-:Y:S01]  /*17e0*/  FFMA.RM R6, R14.reuse, R10.reuse, R13.reuse ;  /* 0x0000000a0e067223 */ /* 0x1c0fe2000000400d */
[----:B------:R-:W-:Y:S02]  /*17f0*/  ISETP.NE.AND P2, PT, R11, RZ, PT ;  /* 0x000000ff0b00720c */ /* 0x000fe40003f45270 */
[----:B------:R-:W-:Y:S01]  /*1800*/  LOP3.LUT R8, R3, 0x7fffff, RZ, 0xc0, !PT ;  /* 0x007fffff03087812 */ /* 0x000fe200078ec0ff */
[----:B------:R-:W-:Y:S01]  /*1810*/  FFMA.RP R3, R14, R10, R13 ;  /* 0x0000000a0e037223 */ /* 0x000fe2000000800d */
[C---:B------:R-:W-:Y:S02]  /*1820*/  ISETP.NE.AND P1, PT, R11.reuse, RZ, PT ;  /* 0x000000ff0b00720c */ /* 0x040fe40003f25270 */
[----:B------:R-:W-:Y:S02]  /*1830*/  LOP3.LUT R8, R8, 0x800000, RZ, 0xfc, !PT ;  /* 0x0080000008087812 */ /* 0x000fe400078efcff */
[----:B------:R-:W-:-:S02]  /*1840*/  IADD3 R10, PT, PT, -R11, RZ, RZ ;  /* 0x000000ff0b0a7210 */ /* 0x000fc40007ffe1ff */
[----:B------:R-:W-:Y:S02]  /*1850*/  SHF.L.U32 R9, R8, R9, RZ ;  /* 0x0000000908097219 */ /* 0x000fe400000006ff */
[----:B------:R-:W-:Y:S02]  /*1860*/  FSETP.NEU.FTZ.AND P0, PT, R3, R6, PT ;  /* 0x000000060300720b */ /* 0x000fe40003f1d000 */
[----:B------:R-:W-:Y:S02]  /*1870*/  SEL R3, R10, RZ, P2 ;  /* 0x000000ff0a037207 */ /* 0x000fe40001000000 */
[----:B------:R-:W-:Y:S02]  /*1880*/  ISETP.NE.AND P1, PT, R9, RZ, P1 ;  /* 0x000000ff0900720c */ /* 0x000fe40000f25270 */
[----:B------:R-:W-:Y:S02]  /*1890*/  SHF.R.U32.HI R3, RZ, R3, R8 ;  /* 0x00000003ff037219 */ /* 0x000fe40000011608 */
[----:B------:R-:W-:-:S02]  /*18a0*/  PLOP3.LUT P0, PT, P0, P1, PT, 0xf8, 0x8f ;  /* 0x00000000008f781c */ /* 0x000fc40000703f70 */
[----:B------:R-:W-:Y:S02]  /*18b0*/  SHF.R.U32.HI R9, RZ, 0x1, R3 ;  /* 0x00000001ff097819 */ /* 0x000fe40000011603 */
[----:B------:R-:W-:-:S04]  /*18c0*/  SEL R6, RZ, 0x1, !P0 ;  /* 0x00000001ff067807 */ /* 0x000fc80004000000 */
[----:B------:R-:W-:-:S04]  /*18d0*/  LOP3.LUT R6, R6, 0x1, R9, 0xf8, !PT ;  /* 0x0000000106067812 */ /* 0x000fc800078ef809 */
[----:B------:R-:W-:-:S04]  /*18e0*/  LOP3.LUT R6, R6, R3, RZ, 0xc0, !PT ;  /* 0x0000000306067212 */ /* 0x000fc800078ec0ff */
[----:B------:R-:W-:-:S04]  /*18f0*/  IADD3 R9, PT, PT, R9, R6, RZ ;  /* 0x0000000609097210 */ /* 0x000fc80007ffe0ff */
[----:B------:R-:W-:Y:S01]  /*1900*/  LOP3.LUT R0, R9, R0, RZ, 0xfc, !PT ;  /* 0x0000000009007212 */ /* 0x000fe200078efcff */
[----:B------:R-:W-:Y:S06]  /*1910*/  BRA `(.L_x_21) ;  /* 0x0000000000107947 */ /* 0x000fec0003800000 */
.L_x_20:
[----:B------:R-:W-:-:S04]  /*1920*/  LOP3.LUT R0, R0, 0x80000000, RZ, 0xc0, !PT ;  /* 0x8000000000007812 */ /* 0x000fc800078ec0ff */
[----:B------:R-:W-:Y:S01]  /*1930*/  LOP3.LUT R0, R0, 0x7f800000, RZ, 0xfc, !PT ;  /* 0x7f80000000007812 */ /* 0x000fe200078efcff */
[----:B------:R-:W-:Y:S06]  /*1940*/  BRA `(.L_x_21) ;  /* 0x0000000000047947 */ /* 0x000fec0003800000 */
.L_x_19:
[----:B------:R-:W-:-:S07]  /*1950*/  LEA R0, R9, R0, 0x17 ;  /* 0x0000000009007211 */ /* 0x000fce00078eb8ff */
.L_x_21:
[----:B------:R-:W-:Y:S05]  /*1960*/  BSYNC.RECONVERGENT B2 ;  /* 0x0000000000027941 */ /* 0x000fea0003800200 */
.L_x_18:
[----:B------:R-:W-:Y:S05]  /*1970*/  BRA `(.L_x_22) ;  /* 0x0000000000207947 */ /* 0x000fea0003800000 */
.L_x_17:
[----:B------:R-:W-:-:S04]  /*1980*/  LOP3.LUT R0, R3, 0x80000000, R0, 0x48, !PT ;  /* 0x8000000003007812 */ /* 0x000fc800078e4800 */
[----:B------:R-:W-:Y:S01]  /*1990*/  LOP3.LUT R0, R0, 0x7f800000, RZ, 0xfc, !PT ;  /* 0x7f80000000007812 */ /* 0x000fe200078efcff */
[----:B------:R-:W-:Y:S06]  /*19a0*/  BRA `(.L_x_22) ;  /* 0x0000000000147947 */ /* 0x000fec0003800000 */
.L_x_16:
[----:B------:R-:W-:Y:S01]  /*19b0*/  LOP3.LUT R0, R3, 0x80000000, R0, 0x48, !PT ;  /* 0x8000000003007812 */ /* 0x000fe200078e4800 */
[----:B------:R-:W-:Y:S06]  /*19c0*/  BRA `(.L_x_22) ;  /* 0x00000000000c7947 */ /* 0x000fec0003800000 */
.L_x_15:
[----:B------:R-:W0:Y:S01]  /*19d0*/  MUFU.RSQ R0, -QNAN ;  /* 0xffc0000000007908 */ /* 0x000e220000001400 */
[----:B------:R-:W-:Y:S05]  /*19e0*/  BRA `(.L_x_22) ;  /* 0x0000000000047947 */ /* 0x000fea0003800000 */
.L_x_14:
[----:B------:R-:W-:-:S07]  /*19f0*/  FADD.FTZ R0, R0, R3 ;  /* 0x0000000300007221 */ /* 0x000fce0000010000 */
.L_x_22:
[----:B------:R-:W-:Y:S05]  /*1a00*/  BSYNC.RECONVERGENT B1 ;  /* 0x0000000000017941 */ /* 0x000fea0003800200 */
.L_x_12:
[----:B------:R-:W-:-:S04]  /*1a10*/  HFMA2 R3, -RZ, RZ, 0, 0 ;  /* 0x00000000ff037431 */ /* 0x000fc800000001ff */
[----:B0-----:R-:W-:Y:S05]  /*1a20*/  RET.REL.NODEC R2 `(matmul_qk) ;  /* 0xffffffe402747950 */ /* 0x001fea0003c3ffff */
.L_x_23:
[----:B------:R-:W-:-:S00]  /*1a30*/  BRA `(.L_x_23) ;  /* 0xfffffffc00fc7947 */ /* 0x000fc0000383ffff */
[----:B------:R-:W-:-:S00]  /*1a40*/  NOP ;  /* 0x0000000000007918 */ /* 0x000fc00000000000 */
        /* <DEDUP_REMOVED lines=11> */
.L_x_25:


//--------------------- .nv.shared.reserved.0     --------------------------
	.section	.nv.shared.reserved.0,"aw",@nobits
	.weak		__nv_reservedSMEM_offset_0_alias
	.size		__nv_reservedSMEM_offset_0_alias, 0, 64
	.other		__nv_reservedSMEM_offset_0_alias,@"STO_CUDA_RESERVED_SHARED STV_DEFAULT"
__nv_reservedSMEM_offset_0_alias:
	.zero		0
	.zero		64


//--------------------- .nv.constant0.matmul_qk   --------------------------
	.section	.nv.constant0.matmul_qk,"a",@progbits
	.sectionflags	@""
	.align	4
.nv.constant0.matmul_qk:
	.zero		940


//--------------------- SYMBOLS --------------------------

	.type		.nv.reservedSmem.offset0,@object
	.size		.nv.reservedSmem.offset0,0x4
